//
// Generated by NVIDIA NVVM Compiler
//
// Compiler Build ID: CL-36424714
// Cuda compilation tools, release 13.0, V13.0.88
// Based on NVVM 20.0.0
//

.version 9.0
.target sm_100
.address_size 64

	// .globl	_Z10Av_ProductPfS_S_i
// _ZZ10Av_ProductPfS_S_iE2As has been demoted
// _ZZ10Av_ProductPfS_S_iE2bs has been demoted
.extern .shared .align 16 .b8 sdataVW[];
.extern .shared .align 16 .b8 sdata[];
.extern .shared .align 16 .b8 sNormData[];

.visible .entry _Z10Av_ProductPfS_S_i(
	.param .u64 .ptr .align 1 _Z10Av_ProductPfS_S_i_param_0,
	.param .u64 .ptr .align 1 _Z10Av_ProductPfS_S_i_param_1,
	.param .u64 .ptr .align 1 _Z10Av_ProductPfS_S_i_param_2,
	.param .u32 _Z10Av_ProductPfS_S_i_param_3
)
{
	.reg .pred 	%p<13>;
	.reg .b32 	%r<84>;
	.reg .b32 	%f<235>;
	.reg .b64 	%rd<35>;
	// demoted variable
	.shared .align 4 .b8 _ZZ10Av_ProductPfS_S_iE2As[16384];
	// demoted variable
	.shared .align 4 .b8 _ZZ10Av_ProductPfS_S_iE2bs[256];
	ld.param.u64 	%rd9, [_Z10Av_ProductPfS_S_i_param_0];
	ld.param.u64 	%rd7, [_Z10Av_ProductPfS_S_i_param_1];
	ld.param.u32 	%r54, [_Z10Av_ProductPfS_S_i_param_3];
	cvta.to.global.u64 	%rd1, %rd9;
	mov.u32 	%r1, %ctaid.x;
	mov.u32 	%r2, %tid.x;
	mul.lo.s32 	%r55, %r54, %r1;
	shl.b32 	%r73, %r55, 6;
	setp.lt.s32 	%p1, %r54, 1;
	mov.f32 	%f234, 0f00000000;
	@%p1 bra 	$L__BB0_23;
	mul.lo.s32 	%r4, %r54, %r54;
	shl.b32 	%r5, %r54, 3;
	mul.wide.u32 	%rd2, %r5, 4;
	mad.lo.s32 	%r6, %r54, 7, %r2;
	mad.lo.s32 	%r7, %r54, 6, %r2;
	mad.lo.s32 	%r8, %r54, 5, %r2;
	shl.b32 	%r57, %r54, 2;
	add.s32 	%r9, %r2, %r57;
	add.s32 	%r10, %r2, %r54;
	shl.b32 	%r58, %r54, 1;
	add.s32 	%r11, %r2, %r58;
	mad.lo.s32 	%r12, %r54, 3, %r2;
	add.s32 	%r13, %r73, %r54;
	cvta.to.global.u64 	%rd3, %rd7;
	mov.f32 	%f234, 0f00000000;
	mov.b32 	%r72, 0;
	cvt.u64.u32 	%rd11, %r2;
$L__BB0_2:
	shl.b32 	%r60, %r2, 2;
	mov.u32 	%r61, _ZZ10Av_ProductPfS_S_iE2As;
	add.s32 	%r62, %r60, %r61;
	add.s32 	%r77, %r62, 1024;
	add.s32 	%r82, %r73, %r2;
	cvt.u64.u32 	%rd10, %r73;
	add.s64 	%rd12, %rd11, %rd10;
	shl.b64 	%rd13, %rd12, 2;
	add.s64 	%rd34, %rd1, %rd13;
	add.s32 	%r81, %r6, %r73;
	add.s32 	%r80, %r7, %r73;
	add.s32 	%r79, %r8, %r73;
	add.s32 	%r78, %r9, %r73;
	add.s32 	%r76, %r10, %r73;
	add.s32 	%r75, %r11, %r73;
	add.s32 	%r74, %r12, %r73;
	mov.b32 	%r83, 1024;
$L__BB0_3:
	setp.ge.s32 	%p2, %r82, %r4;
	mov.f32 	%f225, 0f00000000;
	@%p2 bra 	$L__BB0_5;
	ld.global.f32 	%f225, [%rd34];
$L__BB0_5:
	st.shared.f32 	[%r77+-1024], %f225;
	add.s32 	%r35, %r54, %r82;
	setp.ge.s32 	%p3, %r35, %r4;
	mov.f32 	%f226, 0f00000000;
	@%p3 bra 	$L__BB0_7;
	mul.wide.u32 	%rd14, %r76, 4;
	add.s64 	%rd15, %rd1, %rd14;
	ld.global.f32 	%f226, [%rd15];
$L__BB0_7:
	st.shared.f32 	[%r77+-768], %f226;
	add.s32 	%r36, %r54, %r35;
	setp.ge.s32 	%p4, %r36, %r4;
	mov.f32 	%f227, 0f00000000;
	@%p4 bra 	$L__BB0_9;
	mul.wide.u32 	%rd16, %r75, 4;
	add.s64 	%rd17, %rd1, %rd16;
	ld.global.f32 	%f227, [%rd17];
$L__BB0_9:
	st.shared.f32 	[%r77+-512], %f227;
	add.s32 	%r37, %r54, %r36;
	setp.ge.s32 	%p5, %r37, %r4;
	mov.f32 	%f228, 0f00000000;
	@%p5 bra 	$L__BB0_11;
	mul.wide.u32 	%rd18, %r74, 4;
	add.s64 	%rd19, %rd1, %rd18;
	ld.global.f32 	%f228, [%rd19];
$L__BB0_11:
	st.shared.f32 	[%r77+-256], %f228;
	add.s32 	%r38, %r54, %r37;
	setp.ge.s32 	%p6, %r38, %r4;
	mov.f32 	%f229, 0f00000000;
	@%p6 bra 	$L__BB0_13;
	mul.wide.u32 	%rd20, %r78, 4;
	add.s64 	%rd21, %rd1, %rd20;
	ld.global.f32 	%f229, [%rd21];
$L__BB0_13:
	st.shared.f32 	[%r77], %f229;
	add.s32 	%r39, %r54, %r38;
	setp.ge.s32 	%p7, %r39, %r4;
	mov.f32 	%f230, 0f00000000;
	@%p7 bra 	$L__BB0_15;
	mul.wide.u32 	%rd22, %r79, 4;
	add.s64 	%rd23, %rd1, %rd22;
	ld.global.f32 	%f230, [%rd23];
$L__BB0_15:
	st.shared.f32 	[%r77+256], %f230;
	add.s32 	%r40, %r54, %r39;
	setp.ge.s32 	%p8, %r40, %r4;
	mov.f32 	%f231, 0f00000000;
	@%p8 bra 	$L__BB0_17;
	mul.wide.u32 	%rd24, %r80, 4;
	add.s64 	%rd25, %rd1, %rd24;
	ld.global.f32 	%f231, [%rd25];
$L__BB0_17:
	st.shared.f32 	[%r77+512], %f231;
	add.s32 	%r63, %r54, %r40;
	setp.ge.s32 	%p9, %r63, %r4;
	mov.f32 	%f232, 0f00000000;
	@%p9 bra 	$L__BB0_19;
	mul.wide.u32 	%rd26, %r81, 4;
	add.s64 	%rd27, %rd1, %rd26;
	ld.global.f32 	%f232, [%rd27];
$L__BB0_19:
	st.shared.f32 	[%r77+768], %f232;
	add.s32 	%r83, %r83, 2048;
	add.s32 	%r82, %r82, %r5;
	add.s64 	%rd34, %rd34, %rd2;
	add.s32 	%r81, %r81, %r5;
	add.s32 	%r80, %r80, %r5;
	add.s32 	%r79, %r79, %r5;
	add.s32 	%r78, %r78, %r5;
	add.s32 	%r77, %r77, 2048;
	add.s32 	%r76, %r76, %r5;
	add.s32 	%r75, %r75, %r5;
	add.s32 	%r74, %r74, %r5;
	setp.ne.s32 	%p10, %r83, 17408;
	@%p10 bra 	$L__BB0_3;
	add.s32 	%r51, %r72, %r2;
	setp.ge.s32 	%p11, %r51, %r54;
	mov.f32 	%f233, 0f00000000;
	@%p11 bra 	$L__BB0_22;
	mul.wide.u32 	%rd28, %r51, 4;
	add.s64 	%rd29, %rd3, %rd28;
	ld.global.f32 	%f233, [%rd29];
$L__BB0_22:
	shl.b32 	%r64, %r2, 2;
	mov.u32 	%r65, _ZZ10Av_ProductPfS_S_iE2bs;
	add.s32 	%r66, %r65, %r64;
	st.shared.f32 	[%r66], %f233;
	bar.sync 	0;
	shl.b32 	%r67, %r2, 8;
	mov.u32 	%r68, _ZZ10Av_ProductPfS_S_iE2As;
	add.s32 	%r69, %r68, %r67;
	ld.shared.f32 	%f33, [%r69];
	ld.shared.f32 	%f34, [_ZZ10Av_ProductPfS_S_iE2bs];
	fma.rn.f32 	%f35, %f33, %f34, %f234;
	ld.shared.f32 	%f36, [%r69+4];
	ld.shared.f32 	%f37, [_ZZ10Av_ProductPfS_S_iE2bs+4];
	fma.rn.f32 	%f38, %f36, %f37, %f35;
	ld.shared.f32 	%f39, [%r69+8];
	ld.shared.f32 	%f40, [_ZZ10Av_ProductPfS_S_iE2bs+8];
	fma.rn.f32 	%f41, %f39, %f40, %f38;
	ld.shared.f32 	%f42, [%r69+12];
	ld.shared.f32 	%f43, [_ZZ10Av_ProductPfS_S_iE2bs+12];
	fma.rn.f32 	%f44, %f42, %f43, %f41;
	ld.shared.f32 	%f45, [%r69+16];
	ld.shared.f32 	%f46, [_ZZ10Av_ProductPfS_S_iE2bs+16];
	fma.rn.f32 	%f47, %f45, %f46, %f44;
	ld.shared.f32 	%f48, [%r69+20];
	ld.shared.f32 	%f49, [_ZZ10Av_ProductPfS_S_iE2bs+20];
	fma.rn.f32 	%f50, %f48, %f49, %f47;
	ld.shared.f32 	%f51, [%r69+24];
	ld.shared.f32 	%f52, [_ZZ10Av_ProductPfS_S_iE2bs+24];
	fma.rn.f32 	%f53, %f51, %f52, %f50;
	ld.shared.f32 	%f54, [%r69+28];
	ld.shared.f32 	%f55, [_ZZ10Av_ProductPfS_S_iE2bs+28];
	fma.rn.f32 	%f56, %f54, %f55, %f53;
	ld.shared.f32 	%f57, [%r69+32];
	ld.shared.f32 	%f58, [_ZZ10Av_ProductPfS_S_iE2bs+32];
	fma.rn.f32 	%f59, %f57, %f58, %f56;
	ld.shared.f32 	%f60, [%r69+36];
	ld.shared.f32 	%f61, [_ZZ10Av_ProductPfS_S_iE2bs+36];
	fma.rn.f32 	%f62, %f60, %f61, %f59;
	ld.shared.f32 	%f63, [%r69+40];
	ld.shared.f32 	%f64, [_ZZ10Av_ProductPfS_S_iE2bs+40];
	fma.rn.f32 	%f65, %f63, %f64, %f62;
	ld.shared.f32 	%f66, [%r69+44];
	ld.shared.f32 	%f67, [_ZZ10Av_ProductPfS_S_iE2bs+44];
	fma.rn.f32 	%f68, %f66, %f67, %f65;
	ld.shared.f32 	%f69, [%r69+48];
	ld.shared.f32 	%f70, [_ZZ10Av_ProductPfS_S_iE2bs+48];
	fma.rn.f32 	%f71, %f69, %f70, %f68;
	ld.shared.f32 	%f72, [%r69+52];
	ld.shared.f32 	%f73, [_ZZ10Av_ProductPfS_S_iE2bs+52];
	fma.rn.f32 	%f74, %f72, %f73, %f71;
	ld.shared.f32 	%f75, [%r69+56];
	ld.shared.f32 	%f76, [_ZZ10Av_ProductPfS_S_iE2bs+56];
	fma.rn.f32 	%f77, %f75, %f76, %f74;
	ld.shared.f32 	%f78, [%r69+60];
	ld.shared.f32 	%f79, [_ZZ10Av_ProductPfS_S_iE2bs+60];
	fma.rn.f32 	%f80, %f78, %f79, %f77;
	ld.shared.f32 	%f81, [%r69+64];
	ld.shared.f32 	%f82, [_ZZ10Av_ProductPfS_S_iE2bs+64];
	fma.rn.f32 	%f83, %f81, %f82, %f80;
	ld.shared.f32 	%f84, [%r69+68];
	ld.shared.f32 	%f85, [_ZZ10Av_ProductPfS_S_iE2bs+68];
	fma.rn.f32 	%f86, %f84, %f85, %f83;
	ld.shared.f32 	%f87, [%r69+72];
	ld.shared.f32 	%f88, [_ZZ10Av_ProductPfS_S_iE2bs+72];
	fma.rn.f32 	%f89, %f87, %f88, %f86;
	ld.shared.f32 	%f90, [%r69+76];
	ld.shared.f32 	%f91, [_ZZ10Av_ProductPfS_S_iE2bs+76];
	fma.rn.f32 	%f92, %f90, %f91, %f89;
	ld.shared.f32 	%f93, [%r69+80];
	ld.shared.f32 	%f94, [_ZZ10Av_ProductPfS_S_iE2bs+80];
	fma.rn.f32 	%f95, %f93, %f94, %f92;
	ld.shared.f32 	%f96, [%r69+84];
	ld.shared.f32 	%f97, [_ZZ10Av_ProductPfS_S_iE2bs+84];
	fma.rn.f32 	%f98, %f96, %f97, %f95;
	ld.shared.f32 	%f99, [%r69+88];
	ld.shared.f32 	%f100, [_ZZ10Av_ProductPfS_S_iE2bs+88];
	fma.rn.f32 	%f101, %f99, %f100, %f98;
	ld.shared.f32 	%f102, [%r69+92];
	ld.shared.f32 	%f103, [_ZZ10Av_ProductPfS_S_iE2bs+92];
	fma.rn.f32 	%f104, %f102, %f103, %f101;
	ld.shared.f32 	%f105, [%r69+96];
	ld.shared.f32 	%f106, [_ZZ10Av_ProductPfS_S_iE2bs+96];
	fma.rn.f32 	%f107, %f105, %f106, %f104;
	ld.shared.f32 	%f108, [%r69+100];
	ld.shared.f32 	%f109, [_ZZ10Av_ProductPfS_S_iE2bs+100];
	fma.rn.f32 	%f110, %f108, %f109, %f107;
	ld.shared.f32 	%f111, [%r69+104];
	ld.shared.f32 	%f112, [_ZZ10Av_ProductPfS_S_iE2bs+104];
	fma.rn.f32 	%f113, %f111, %f112, %f110;
	ld.shared.f32 	%f114, [%r69+108];
	ld.shared.f32 	%f115, [_ZZ10Av_ProductPfS_S_iE2bs+108];
	fma.rn.f32 	%f116, %f114, %f115, %f113;
	ld.shared.f32 	%f117, [%r69+112];
	ld.shared.f32 	%f118, [_ZZ10Av_ProductPfS_S_iE2bs+112];
	fma.rn.f32 	%f119, %f117, %f118, %f116;
	ld.shared.f32 	%f120, [%r69+116];
	ld.shared.f32 	%f121, [_ZZ10Av_ProductPfS_S_iE2bs+116];
	fma.rn.f32 	%f122, %f120, %f121, %f119;
	ld.shared.f32 	%f123, [%r69+120];
	ld.shared.f32 	%f124, [_ZZ10Av_ProductPfS_S_iE2bs+120];
	fma.rn.f32 	%f125, %f123, %f124, %f122;
	ld.shared.f32 	%f126, [%r69+124];
	ld.shared.f32 	%f127, [_ZZ10Av_ProductPfS_S_iE2bs+124];
	fma.rn.f32 	%f128, %f126, %f127, %f125;
	ld.shared.f32 	%f129, [%r69+128];
	ld.shared.f32 	%f130, [_ZZ10Av_ProductPfS_S_iE2bs+128];
	fma.rn.f32 	%f131, %f129, %f130, %f128;
	ld.shared.f32 	%f132, [%r69+132];
	ld.shared.f32 	%f133, [_ZZ10Av_ProductPfS_S_iE2bs+132];
	fma.rn.f32 	%f134, %f132, %f133, %f131;
	ld.shared.f32 	%f135, [%r69+136];
	ld.shared.f32 	%f136, [_ZZ10Av_ProductPfS_S_iE2bs+136];
	fma.rn.f32 	%f137, %f135, %f136, %f134;
	ld.shared.f32 	%f138, [%r69+140];
	ld.shared.f32 	%f139, [_ZZ10Av_ProductPfS_S_iE2bs+140];
	fma.rn.f32 	%f140, %f138, %f139, %f137;
	ld.shared.f32 	%f141, [%r69+144];
	ld.shared.f32 	%f142, [_ZZ10Av_ProductPfS_S_iE2bs+144];
	fma.rn.f32 	%f143, %f141, %f142, %f140;
	ld.shared.f32 	%f144, [%r69+148];
	ld.shared.f32 	%f145, [_ZZ10Av_ProductPfS_S_iE2bs+148];
	fma.rn.f32 	%f146, %f144, %f145, %f143;
	ld.shared.f32 	%f147, [%r69+152];
	ld.shared.f32 	%f148, [_ZZ10Av_ProductPfS_S_iE2bs+152];
	fma.rn.f32 	%f149, %f147, %f148, %f146;
	ld.shared.f32 	%f150, [%r69+156];
	ld.shared.f32 	%f151, [_ZZ10Av_ProductPfS_S_iE2bs+156];
	fma.rn.f32 	%f152, %f150, %f151, %f149;
	ld.shared.f32 	%f153, [%r69+160];
	ld.shared.f32 	%f154, [_ZZ10Av_ProductPfS_S_iE2bs+160];
	fma.rn.f32 	%f155, %f153, %f154, %f152;
	ld.shared.f32 	%f156, [%r69+164];
	ld.shared.f32 	%f157, [_ZZ10Av_ProductPfS_S_iE2bs+164];
	fma.rn.f32 	%f158, %f156, %f157, %f155;
	ld.shared.f32 	%f159, [%r69+168];
	ld.shared.f32 	%f160, [_ZZ10Av_ProductPfS_S_iE2bs+168];
	fma.rn.f32 	%f161, %f159, %f160, %f158;
	ld.shared.f32 	%f162, [%r69+172];
	ld.shared.f32 	%f163, [_ZZ10Av_ProductPfS_S_iE2bs+172];
	fma.rn.f32 	%f164, %f162, %f163, %f161;
	ld.shared.f32 	%f165, [%r69+176];
	ld.shared.f32 	%f166, [_ZZ10Av_ProductPfS_S_iE2bs+176];
	fma.rn.f32 	%f167, %f165, %f166, %f164;
	ld.shared.f32 	%f168, [%r69+180];
	ld.shared.f32 	%f169, [_ZZ10Av_ProductPfS_S_iE2bs+180];
	fma.rn.f32 	%f170, %f168, %f169, %f167;
	ld.shared.f32 	%f171, [%r69+184];
	ld.shared.f32 	%f172, [_ZZ10Av_ProductPfS_S_iE2bs+184];
	fma.rn.f32 	%f173, %f171, %f172, %f170;
	ld.shared.f32 	%f174, [%r69+188];
	ld.shared.f32 	%f175, [_ZZ10Av_ProductPfS_S_iE2bs+188];
	fma.rn.f32 	%f176, %f174, %f175, %f173;
	ld.shared.f32 	%f177, [%r69+192];
	ld.shared.f32 	%f178, [_ZZ10Av_ProductPfS_S_iE2bs+192];
	fma.rn.f32 	%f179, %f177, %f178, %f176;
	ld.shared.f32 	%f180, [%r69+196];
	ld.shared.f32 	%f181, [_ZZ10Av_ProductPfS_S_iE2bs+196];
	fma.rn.f32 	%f182, %f180, %f181, %f179;
	ld.shared.f32 	%f183, [%r69+200];
	ld.shared.f32 	%f184, [_ZZ10Av_ProductPfS_S_iE2bs+200];
	fma.rn.f32 	%f185, %f183, %f184, %f182;
	ld.shared.f32 	%f186, [%r69+204];
	ld.shared.f32 	%f187, [_ZZ10Av_ProductPfS_S_iE2bs+204];
	fma.rn.f32 	%f188, %f186, %f187, %f185;
	ld.shared.f32 	%f189, [%r69+208];
	ld.shared.f32 	%f190, [_ZZ10Av_ProductPfS_S_iE2bs+208];
	fma.rn.f32 	%f191, %f189, %f190, %f188;
	ld.shared.f32 	%f192, [%r69+212];
	ld.shared.f32 	%f193, [_ZZ10Av_ProductPfS_S_iE2bs+212];
	fma.rn.f32 	%f194, %f192, %f193, %f191;
	ld.shared.f32 	%f195, [%r69+216];
	ld.shared.f32 	%f196, [_ZZ10Av_ProductPfS_S_iE2bs+216];
	fma.rn.f32 	%f197, %f195, %f196, %f194;
	ld.shared.f32 	%f198, [%r69+220];
	ld.shared.f32 	%f199, [_ZZ10Av_ProductPfS_S_iE2bs+220];
	fma.rn.f32 	%f200, %f198, %f199, %f197;
	ld.shared.f32 	%f201, [%r69+224];
	ld.shared.f32 	%f202, [_ZZ10Av_ProductPfS_S_iE2bs+224];
	fma.rn.f32 	%f203, %f201, %f202, %f200;
	ld.shared.f32 	%f204, [%r69+228];
	ld.shared.f32 	%f205, [_ZZ10Av_ProductPfS_S_iE2bs+228];
	fma.rn.f32 	%f206, %f204, %f205, %f203;
	ld.shared.f32 	%f207, [%r69+232];
	ld.shared.f32 	%f208, [_ZZ10Av_ProductPfS_S_iE2bs+232];
	fma.rn.f32 	%f209, %f207, %f208, %f206;
	ld.shared.f32 	%f210, [%r69+236];
	ld.shared.f32 	%f211, [_ZZ10Av_ProductPfS_S_iE2bs+236];
	fma.rn.f32 	%f212, %f210, %f211, %f209;
	ld.shared.f32 	%f213, [%r69+240];
	ld.shared.f32 	%f214, [_ZZ10Av_ProductPfS_S_iE2bs+240];
	fma.rn.f32 	%f215, %f213, %f214, %f212;
	ld.shared.f32 	%f216, [%r69+244];
	ld.shared.f32 	%f217, [_ZZ10Av_ProductPfS_S_iE2bs+244];
	fma.rn.f32 	%f218, %f216, %f217, %f215;
	ld.shared.f32 	%f219, [%r69+248];
	ld.shared.f32 	%f220, [_ZZ10Av_ProductPfS_S_iE2bs+248];
	fma.rn.f32 	%f221, %f219, %f220, %f218;
	ld.shared.f32 	%f222, [%r69+252];
	ld.shared.f32 	%f223, [_ZZ10Av_ProductPfS_S_iE2bs+252];
	fma.rn.f32 	%f234, %f222, %f223, %f221;
	bar.sync 	0;
	add.s32 	%r73, %r73, 64;
	add.s32 	%r72, %r72, 64;
	setp.lt.s32 	%p12, %r73, %r13;
	@%p12 bra 	$L__BB0_2;
$L__BB0_23:
	ld.param.u64 	%rd33, [_Z10Av_ProductPfS_S_i_param_2];
	cvta.to.global.u64 	%rd30, %rd33;
	shl.b32 	%r70, %r1, 6;
	add.s32 	%r71, %r70, %r2;
	mul.wide.u32 	%rd31, %r71, 4;
	add.s64 	%rd32, %rd30, %rd31;
	st.global.f32 	[%rd32], %f234;
	ret;

}
	// .globl	_Z12ComputeLamdaPfS_S_i
.visible .entry _Z12ComputeLamdaPfS_S_i(
	.param .u64 .ptr .align 1 _Z12ComputeLamdaPfS_S_i_param_0,
	.param .u64 .ptr .align 1 _Z12ComputeLamdaPfS_S_i_param_1,
	.param .u64 .ptr .align 1 _Z12ComputeLamdaPfS_S_i_param_2,
	.param .u32 _Z12ComputeLamdaPfS_S_i_param_3
)
{
	.reg .pred 	%p<6>;
	.reg .b32 	%r<15>;
	.reg .b32 	%f<9>;
	.reg .b64 	%rd<10>;

	ld.param.u64 	%rd1, [_Z12ComputeLamdaPfS_S_i_param_0];
	ld.param.u64 	%rd2, [_Z12ComputeLamdaPfS_S_i_param_1];
	ld.param.u64 	%rd3, [_Z12ComputeLamdaPfS_S_i_param_2];
	ld.param.u32 	%r7, [_Z12ComputeLamdaPfS_S_i_param_3];
	mov.u32 	%r1, %tid.x;
	mov.u32 	%r8, %ctaid.x;
	mov.u32 	%r14, %ntid.x;
	mad.lo.s32 	%r3, %r8, %r14, %r1;
	setp.ge.u32 	%p1, %r3, %r7;
	shl.b32 	%r9, %r1, 2;
	mov.u32 	%r10, sdataVW;
	add.s32 	%r4, %r10, %r9;
	@%p1 bra 	$L__BB1_2;
	cvta.to.global.u64 	%rd4, %rd1;
	cvta.to.global.u64 	%rd5, %rd2;
	mul.wide.u32 	%rd6, %r3, 4;
	add.s64 	%rd7, %rd4, %rd6;
	ld.global.f32 	%f1, [%rd7];
	add.s64 	%rd8, %rd5, %rd6;
	ld.global.f32 	%f2, [%rd8];
	mul.f32 	%f3, %f1, %f2;
	st.shared.f32 	[%r4], %f3;
	bra.uni 	$L__BB1_3;
$L__BB1_2:
	mov.b32 	%r11, 0;
	st.shared.u32 	[%r4], %r11;
$L__BB1_3:
	bar.sync 	0;
	setp.lt.u32 	%p2, %r14, 2;
	@%p2 bra 	$L__BB1_7;
$L__BB1_4:
	shr.u32 	%r6, %r14, 1;
	setp.ge.u32 	%p3, %r1, %r6;
	@%p3 bra 	$L__BB1_6;
	ld.shared.f32 	%f4, [%r4];
	shl.b32 	%r12, %r6, 2;
	add.s32 	%r13, %r4, %r12;
	ld.shared.f32 	%f5, [%r13];
	add.f32 	%f6, %f4, %f5;
	st.shared.f32 	[%r4], %f6;
$L__BB1_6:
	bar.sync 	0;
	setp.gt.u32 	%p4, %r14, 3;
	mov.u32 	%r14, %r6;
	@%p4 bra 	$L__BB1_4;
$L__BB1_7:
	setp.ne.s32 	%p5, %r1, 0;
	@%p5 bra 	$L__BB1_9;
	ld.shared.f32 	%f7, [sdataVW];
	cvta.to.global.u64 	%rd9, %rd3;
	atom.global.add.f32 	%f8, [%rd9], %f7;
$L__BB1_9:
	ret;

}
	// .globl	_Z9FindNormWPfS_i
.visible .entry _Z9FindNormWPfS_i(
	.param .u64 .ptr .align 1 _Z9FindNormWPfS_i_param_0,
	.param .u64 .ptr .align 1 _Z9FindNormWPfS_i_param_1,
	.param .u32 _Z9FindNormWPfS_i_param_2
)
{
	.reg .pred 	%p<6>;
	.reg .b32 	%r<15>;
	.reg .b32 	%f<9>;
	.reg .b64 	%rd<7>;

	ld.param.u64 	%rd1, [_Z9FindNormWPfS_i_param_0];
	ld.param.u64 	%rd2, [_Z9FindNormWPfS_i_param_1];
	ld.param.u32 	%r7, [_Z9FindNormWPfS_i_param_2];
	mov.u32 	%r1, %tid.x;
	mov.u32 	%r8, %ctaid.x;
	mov.u32 	%r14, %ntid.x;
	mad.lo.s32 	%r3, %r8, %r14, %r1;
	setp.ge.u32 	%p1, %r3, %r7;
	shl.b32 	%r9, %r1, 2;
	mov.u32 	%r10, sdata;
	add.s32 	%r4, %r10, %r9;
	@%p1 bra 	$L__BB2_2;
	cvta.to.global.u64 	%rd3, %rd1;
	mul.wide.u32 	%rd4, %r3, 4;
	add.s64 	%rd5, %rd3, %rd4;
	ld.global.f32 	%f1, [%rd5];
	st.shared.f32 	[%r4], %f1;
	bra.uni 	$L__BB2_3;
$L__BB2_2:
	mov.b32 	%r11, 0;
	st.shared.u32 	[%r4], %r11;
$L__BB2_3:
	bar.sync 	0;
	ld.shared.f32 	%f2, [%r4];
	mul.f32 	%f3, %f2, %f2;
	st.shared.f32 	[%r4], %f3;
	bar.sync 	0;
	setp.lt.u32 	%p2, %r14, 2;
	@%p2 bra 	$L__BB2_7;
$L__BB2_4:
	shr.u32 	%r6, %r14, 1;
	setp.ge.u32 	%p3, %r1, %r6;
	@%p3 bra 	$L__BB2_6;
	ld.shared.f32 	%f4, [%r4];
	shl.b32 	%r12, %r6, 2;
	add.s32 	%r13, %r4, %r12;
	ld.shared.f32 	%f5, [%r13];
	add.f32 	%f6, %f4, %f5;
	st.shared.f32 	[%r4], %f6;
$L__BB2_6:
	bar.sync 	0;
	setp.gt.u32 	%p4, %r14, 3;
	mov.u32 	%r14, %r6;
	@%p4 bra 	$L__BB2_4;
$L__BB2_7:
	setp.ne.s32 	%p5, %r1, 0;
	@%p5 bra 	$L__BB2_9;
	ld.shared.f32 	%f7, [sdata];
	cvta.to.global.u64 	%rd6, %rd2;
	atom.global.add.f32 	%f8, [%rd6], %f7;
$L__BB2_9:
	ret;

}
	// .globl	_Z10NormalizeWPfS_S_i
.visible .entry _Z10NormalizeWPfS_S_i(
	.param .u64 .ptr .align 1 _Z10NormalizeWPfS_S_i_param_0,
	.param .u64 .ptr .align 1 _Z10NormalizeWPfS_S_i_param_1,
	.param .u64 .ptr .align 1 _Z10NormalizeWPfS_S_i_param_2,
	.param .u32 _Z10NormalizeWPfS_S_i_param_3
)
{
	.reg .pred 	%p<3>;
	.reg .b32 	%r<6>;
	.reg .b32 	%f<5>;
	.reg .b64 	%rd<10>;

	ld.param.u64 	%rd1, [_Z10NormalizeWPfS_S_i_param_0];
	ld.param.u64 	%rd2, [_Z10NormalizeWPfS_S_i_param_1];
	ld.param.u64 	%rd3, [_Z10NormalizeWPfS_S_i_param_2];
	ld.param.u32 	%r2, [_Z10NormalizeWPfS_S_i_param_3];
	mov.u32 	%r3, %tid.x;
	mov.u32 	%r4, %ctaid.x;
	mov.u32 	%r5, %ntid.x;
	mad.lo.s32 	%r1, %r4, %r5, %r3;
	setp.ne.s32 	%p1, %r3, 0;
	@%p1 bra 	$L__BB3_2;
	cvta.to.global.u64 	%rd4, %rd2;
	ld.global.f32 	%f1, [%rd4];
	st.shared.f32 	[sNormData], %f1;
$L__BB3_2:
	bar.sync 	0;
	setp.ge.u32 	%p2, %r1, %r2;
	@%p2 bra 	$L__BB3_4;
	cvta.to.global.u64 	%rd5, %rd1;
	mul.wide.u32 	%rd6, %r1, 4;
	add.s64 	%rd7, %rd5, %rd6;
	ld.global.f32 	%f2, [%rd7];
	ld.shared.f32 	%f3, [sNormData];
	div.rn.f32 	%f4, %f2, %f3;
	cvta.to.global.u64 	%rd8, %rd3;
	add.s64 	%rd9, %rd8, %rd6;
	st.global.f32 	[%rd9], %f4;
$L__BB3_4:
	ret;

}


// ===== COMPILED SASS (sm_100) =====

	.target	sm_100

	.elftype	@"ET_EXEC"


//--------------------- .note.nv.tkinfo           --------------------------
	.section	.note.nv.tkinfo,"",@"SHT_NOTE"
	.sectionflags	@"SHF_NOTE_NV_TKINFO"
	.tkinfo
        /*0018*/ 	.word	0x00000002
        /*0030*/ 	.string	""
        /*0030*/ 	.string	"ptxas"
        /*0030*/ 	.string	"Cuda compilation tools, release 13.0, V13.0.88"
        /*0030*/ 	.string	"Build cuda_13.0.r13.0/compiler.36424714_0"
        /*0030*/ 	.string	"-arch sm_100 -m 64 "



//--------------------- .note.nv.cuinfo           --------------------------
	.section	.note.nv.cuinfo,"",@"SHT_NOTE"
	.sectionflags	@"SHF_NOTE_NV_CUINFO"
        /*0018*/ 	.short	0x0002
        /*001a*/ 	.short	0x0064
        /*001c*/ 	.short	0x0082
	.zero		2


//--------------------- .nv.info                  --------------------------
	.section	.nv.info,"",@"SHT_CUDA_INFO"
	.align	4


	//----- nvinfo : EIATTR_REGCOUNT
	.align		4
        /*0000*/ 	.byte	0x04, 0x2f
        /*0002*/ 	.short	(.L_1 - .L_0)
	.align		4
.L_0:
        /*0004*/ 	.word	index@(_Z10Av_ProductPfS_S_i)
        /*0008*/ 	.word	0x00000020


	//----- nvinfo : EIATTR_FRAME_SIZE
	.align		4
.L_1:
        /*000c*/ 	.byte	0x04, 0x11
        /*000e*/ 	.short	(.L_3 - .L_2)
	.align		4
.L_2:
        /*0010*/ 	.word	index@(_Z10Av_ProductPfS_S_i)
        /*0014*/ 	.word	0x00000000


	//----- nvinfo : EIATTR_REGCOUNT
	.align		4
.L_3:
        /*0018*/ 	.byte	0x04, 0x2f
        /*001a*/ 	.short	(.L_5 - .L_4)
	.align		4
.L_4:
        /*001c*/ 	.word	index@(_Z12ComputeLamdaPfS_S_i)
        /*0020*/ 	.word	0x0000000c


	//----- nvinfo : EIATTR_FRAME_SIZE
	.align		4
.L_5:
        /*0024*/ 	.byte	0x04, 0x11
        /*0026*/ 	.short	(.L_7 - .L_6)
	.align		4
.L_6:
        /*0028*/ 	.word	index@(_Z12ComputeLamdaPfS_S_i)
        /*002c*/ 	.word	0x00000000


	//----- nvinfo : EIATTR_REGCOUNT
	.align		4
.L_7:
        /*0030*/ 	.byte	0x04, 0x2f
        /*0032*/ 	.short	(.L_9 - .L_8)
	.align		4
.L_8:
        /*0034*/ 	.word	index@(_Z9FindNormWPfS_i)
        /*0038*/ 	.word	0x0000000a


	//----- nvinfo : EIATTR_FRAME_SIZE
	.align		4
.L_9:
        /*003c*/ 	.byte	0x04, 0x11
        /*003e*/ 	.short	(.L_11 - .L_10)
	.align		4
.L_10:
        /*0040*/ 	.word	index@(_Z9FindNormWPfS_i)
        /*0044*/ 	.word	0x00000000


	//----- nvinfo : EIATTR_REGCOUNT
	.align		4
.L_11:
        /*0048*/ 	.byte	0x04, 0x2f
        /*004a*/ 	.short	(.L_13 - .L_12)
	.align		4
.L_12:
        /*004c*/ 	.word	index@(_Z10NormalizeWPfS_S_i)
        /*0050*/ 	.word	0x00000010


	//----- nvinfo : EIATTR_FRAME_SIZE
	.align		4
.L_13:
        /*0054*/ 	.byte	0x04, 0x11
        /*0056*/ 	.short	(.L_15 - .L_14)
	.align		4
.L_14:
        /*0058*/ 	.word	index@($__internal_0_$__cuda_sm3x_div_rn_noftz_f32_slowpath)
        /*005c*/ 	.word	0x00000000


	//----- nvinfo : EIATTR_FRAME_SIZE
	.align		4
.L_15:
        /*0060*/ 	.byte	0x04, 0x11
        /*0062*/ 	.short	(.L_17 - .L_16)
	.align		4
.L_16:
        /*0064*/ 	.word	index@(_Z10NormalizeWPfS_S_i)
        /*0068*/ 	.word	0x00000000


	//----- nvinfo : EIATTR_MIN_STACK_SIZE
	.align		4
.L_17:
        /*006c*/ 	.byte	0x04, 0x12
        /*006e*/ 	.short	(.L_19 - .L_18)
	.align		4
.L_18:
        /*0070*/ 	.word	index@(_Z10NormalizeWPfS_S_i)
        /*0074*/ 	.word	0x00000000


	//----- nvinfo : EIATTR_MIN_STACK_SIZE
	.align		4
.L_19:
        /*0078*/ 	.byte	0x04, 0x12
        /*007a*/ 	.short	(.L_21 - .L_20)
	.align		4
.L_20:
        /*007c*/ 	.word	index@(_Z9FindNormWPfS_i)
        /*0080*/ 	.word	0x00000000


	//----- nvinfo : EIATTR_MIN_STACK_SIZE
	.align		4
.L_21:
        /*0084*/ 	.byte	0x04, 0x12
        /*0086*/ 	.short	(.L_23 - .L_22)
	.align		4
.L_22:
        /*0088*/ 	.word	index@(_Z12ComputeLamdaPfS_S_i)
        /*008c*/ 	.word	0x00000000


	//----- nvinfo : EIATTR_MIN_STACK_SIZE
	.align		4
.L_23:
        /*0090*/ 	.byte	0x04, 0x12
        /*0092*/ 	.short	(.L_25 - .L_24)
	.align		4
.L_24:
        /*0094*/ 	.word	index@(_Z10Av_ProductPfS_S_i)
        /*0098*/ 	.word	0x00000000
.L_25:


//--------------------- .nv.compat                --------------------------
	.section	.nv.compat,"",@"SHT_CUDA_COMPAT_INFO"
	.align	4
        /*0000*/ 	.byte	0x02, 0x09, 0x00, 0x00, 0x02, 0x02, 0x01, 0x00, 0x02, 0x05, 0x05, 0x00, 0x03, 0x07, 0x01, 0x01
        /*0010*/ 	.byte	0x02, 0x03, 0x00, 0x00, 0x02, 0x06, 0x01, 0x00, 0x04, 0x0b, 0x08, 0x00, 0x01, 0x00, 0x00, 0x00
        /*0020*/ 	.byte	0x00, 0x00, 0x00, 0x00


//--------------------- .nv.info._Z10NormalizeWPfS_S_i --------------------------
	.section	.nv.info._Z10NormalizeWPfS_S_i,"",@"SHT_CUDA_INFO"
	.sectionflags	@""
	.align	4


	//----- nvinfo : EIATTR_CUDA_API_VERSION
	.align		4
        /*0000*/ 	.byte	0x04, 0x37
        /*0002*/ 	.short	(.L_27 - .L_26)
.L_26:
        /*0004*/ 	.word	0x00000082


	//----- nvinfo : EIATTR_KPARAM_INFO
	.align		4
.L_27:
        /*0008*/ 	.byte	0x04, 0x17
        /*000a*/ 	.short	(.L_29 - .L_28)
.L_28:
        /*000c*/ 	.word	0x00000000
        /*0010*/ 	.short	0x0003
        /*0012*/ 	.short	0x0018
        /*0014*/ 	.byte	0x00, 0xf0, 0x11, 0x00


	//----- nvinfo : EIATTR_KPARAM_INFO
	.align		4
.L_29:
        /*0018*/ 	.byte	0x04, 0x17
        /*001a*/ 	.short	(.L_31 - .L_30)
.L_30:
        /*001c*/ 	.word	0x00000000
        /*0020*/ 	.short	0x0002
        /*0022*/ 	.short	0x0010
        /*0024*/ 	.byte	0x00, 0xf5, 0x21, 0x00


	//----- nvinfo : EIATTR_KPARAM_INFO
	.align		4
.L_31:
        /*0028*/ 	.byte	0x04, 0x17
        /*002a*/ 	.short	(.L_33 - .L_32)
.L_32:
        /*002c*/ 	.word	0x00000000
        /*0030*/ 	.short	0x0001
        /*0032*/ 	.short	0x0008
        /*0034*/ 	.byte	0x00, 0xf5, 0x21, 0x00


	//----- nvinfo : EIATTR_KPARAM_INFO
	.align		4
.L_33:
        /*0038*/ 	.byte	0x04, 0x17
        /*003a*/ 	.short	(.L_35 - .L_34)
.L_34:
        /*003c*/ 	.word	0x00000000
        /*0040*/ 	.short	0x0000
        /*0042*/ 	.short	0x0000
        /*0044*/ 	.byte	0x00, 0xf5, 0x21, 0x00


	//----- nvinfo : EIATTR_SPARSE_MMA_MASK
	.align		4
.L_35:
        /*0048*/ 	.byte	0x03, 0x50
        /*004a*/ 	.short	0x0000


	//----- nvinfo : EIATTR_MAXREG_COUNT
	.align		4
        /*004c*/ 	.byte	0x03, 0x1b
        /*004e*/ 	.short	0x00ff


	//----- nvinfo : EIATTR_NUM_BARRIERS
	.align		4
        /*0050*/ 	.byte	0x02, 0x4c
        /*0052*/ 	.byte	0x01
	.zero		1


	//----- nvinfo : EIATTR_MERCURY_ISA_VERSION
	.align		4
        /*0054*/ 	.byte	0x03, 0x5f
        /*0056*/ 	.short	0x0101


	//----- nvinfo : EIATTR_VRC_CTA_INIT_COUNT
	.align		4
        /*0058*/ 	.byte	0x02, 0x4a
	.zero		1
	.zero		1


	//----- nvinfo : EIATTR_EXIT_INSTR_OFFSETS
	.align		4
        /*005c*/ 	.byte	0x04, 0x1c
        /*005e*/ 	.short	(.L_37 - .L_36)


	//   ....[0]....
.L_36:
        /*0060*/ 	.word	0x00000100


	//   ....[1]....
        /*0064*/ 	.word	0x00000280


	//----- nvinfo : EIATTR_CRS_STACK_SIZE
	.align		4
.L_37:
        /*0068*/ 	.byte	0x04, 0x1e
        /*006a*/ 	.short	(.L_39 - .L_38)
.L_38:
        /*006c*/ 	.word	0x00000000


	//----- nvinfo : EIATTR_CBANK_PARAM_SIZE
	.align		4
.L_39:
        /*0070*/ 	.byte	0x03, 0x19
        /*0072*/ 	.short	0x001c


	//----- nvinfo : EIATTR_PARAM_CBANK
	.align		4
        /*0074*/ 	.byte	0x04, 0x0a
        /*0076*/ 	.short	(.L_41 - .L_40)
	.align		4
.L_40:
        /*0078*/ 	.word	index@(.nv.constant0._Z10NormalizeWPfS_S_i)
        /*007c*/ 	.short	0x0380
        /*007e*/ 	.short	0x001c


	//----- nvinfo : EIATTR_SW_WAR
	.align		4
.L_41:
        /*0080*/ 	.byte	0x04, 0x36
        /*0082*/ 	.short	(.L_43 - .L_42)
.L_42:
        /*0084*/ 	.word	0x00000008
.L_43:


//--------------------- .nv.info._Z9FindNormWPfS_i --------------------------
	.section	.nv.info._Z9FindNormWPfS_i,"",@"SHT_CUDA_INFO"
	.sectionflags	@""
	.align	4


	//----- nvinfo : EIATTR_CUDA_API_VERSION
	.align		4
        /*0000*/ 	.byte	0x04, 0x37
        /*0002*/ 	.short	(.L_45 - .L_44)
.L_44:
        /*0004*/ 	.word	0x00000082


	//----- nvinfo : EIATTR_KPARAM_INFO
	.align		4
.L_45:
        /*0008*/ 	.byte	0x04, 0x17
        /*000a*/ 	.short	(.L_47 - .L_46)
.L_46:
        /*000c*/ 	.word	0x00000000
        /*0010*/ 	.short	0x0002
        /*0012*/ 	.short	0x0010
        /*0014*/ 	.byte	0x00, 0xf0, 0x11, 0x00


	//----- nvinfo : EIATTR_KPARAM_INFO
	.align		4
.L_47:
        /*0018*/ 	.byte	0x04, 0x17
        /*001a*/ 	.short	(.L_49 - .L_48)
.L_48:
        /*001c*/ 	.word	0x00000000
        /*0020*/ 	.short	0x0001
        /*0022*/ 	.short	0x0008
        /*0024*/ 	.byte	0x00, 0xf5, 0x21, 0x00


	//----- nvinfo : EIATTR_KPARAM_INFO
	.align		4
.L_49:
        /*0028*/ 	.byte	0x04, 0x17
        /*002a*/ 	.short	(.L_51 - .L_50)
.L_50:
        /*002c*/ 	.word	0x00000000
        /*0030*/ 	.short	0x0000
        /*0032*/ 	.short	0x0000
        /*0034*/ 	.byte	0x00, 0xf5, 0x21, 0x00


	//----- nvinfo : EIATTR_SPARSE_MMA_MASK
	.align		4
.L_51:
        /*0038*/ 	.byte	0x03, 0x50
        /*003a*/ 	.short	0x0000


	//----- nvinfo : EIATTR_MAXREG_COUNT
	.align		4
        /*003c*/ 	.byte	0x03, 0x1b
        /*003e*/ 	.short	0x00ff


	//----- nvinfo : EIATTR_NUM_BARRIERS
	.align		4
        /*0040*/ 	.byte	0x02, 0x4c
        /*0042*/ 	.byte	0x01
	.zero		1


	//----- nvinfo : EIATTR_MERCURY_ISA_VERSION
	.align		4
        /*0044*/ 	.byte	0x03, 0x5f
        /*0046*/ 	.short	0x0101


	//----- nvinfo : EIATTR_VRC_CTA_INIT_COUNT
	.align		4
        /*0048*/ 	.byte	0x02, 0x4a
	.zero		1
	.zero		1


	//----- nvinfo : EIATTR_EXIT_INSTR_OFFSETS
	.align		4
        /*004c*/ 	.byte	0x04, 0x1c
        /*004e*/ 	.short	(.L_53 - .L_52)


	//   ....[0]....
.L_52:
        /*0050*/ 	.word	0x00000240


	//   ....[1]....
        /*0054*/ 	.word	0x000002b0


	//----- nvinfo : EIATTR_CBANK_PARAM_SIZE
	.align		4
.L_53:
        /*0058*/ 	.byte	0x03, 0x19
        /*005a*/ 	.short	0x0014


	//----- nvinfo : EIATTR_PARAM_CBANK
	.align		4
        /*005c*/ 	.byte	0x04, 0x0a
        /*005e*/ 	.short	(.L_55 - .L_54)
	.align		4
.L_54:
        /*0060*/ 	.word	index@(.nv.constant0._Z9FindNormWPfS_i)
        /*0064*/ 	.short	0x0380
        /*0066*/ 	.short	0x0014


	//----- nvinfo : EIATTR_SW_WAR
	.align		4
.L_55:
        /*0068*/ 	.byte	0x04, 0x36
        /*006a*/ 	.short	(.L_57 - .L_56)
.L_56:
        /*006c*/ 	.word	0x00000008
.L_57:


//--------------------- .nv.info._Z12ComputeLamdaPfS_S_i --------------------------
	.section	.nv.info._Z12ComputeLamdaPfS_S_i,"",@"SHT_CUDA_INFO"
	.sectionflags	@""
	.align	4


	//----- nvinfo : EIATTR_CUDA_API_VERSION
	.align		4
        /*0000*/ 	.byte	0x04, 0x37
        /*0002*/ 	.short	(.L_59 - .L_58)
.L_58:
        /*0004*/ 	.word	0x00000082


	//----- nvinfo : EIATTR_KPARAM_INFO
	.align		4
.L_59:
        /*0008*/ 	.byte	0x04, 0x17
        /*000a*/ 	.short	(.L_61 - .L_60)
.L_60:
        /*000c*/ 	.word	0x00000000
        /*0010*/ 	.short	0x0003
        /*0012*/ 	.short	0x0018
        /*0014*/ 	.byte	0x00, 0xf0, 0x11, 0x00


	//----- nvinfo : EIATTR_KPARAM_INFO
	.align		4
.L_61:
        /*0018*/ 	.byte	0x04, 0x17
        /*001a*/ 	.short	(.L_63 - .L_62)
.L_62:
        /*001c*/ 	.word	0x00000000
        /*0020*/ 	.short	0x0002
        /*0022*/ 	.short	0x0010
        /*0024*/ 	.byte	0x00, 0xf5, 0x21, 0x00


	//----- nvinfo : EIATTR_KPARAM_INFO
	.align		4
.L_63:
        /*0028*/ 	.byte	0x04, 0x17
        /*002a*/ 	.short	(.L_65 - .L_64)
.L_64:
        /*002c*/ 	.word	0x00000000
        /*0030*/ 	.short	0x0001
        /*0032*/ 	.short	0x0008
        /*0034*/ 	.byte	0x00, 0xf5, 0x21, 0x00


	//----- nvinfo : EIATTR_KPARAM_INFO
	.align		4
.L_65:
        /*0038*/ 	.byte	0x04, 0x17
        /*003a*/ 	.short	(.L_67 - .L_66)
.L_66:
        /*003c*/ 	.word	0x00000000
        /*0040*/ 	.short	0x0000
        /*0042*/ 	.short	0x0000
        /*0044*/ 	.byte	0x00, 0xf5, 0x21, 0x00


	//----- nvinfo : EIATTR_SPARSE_MMA_MASK
	.align		4
.L_67:
        /*0048*/ 	.byte	0x03, 0x50
        /*004a*/ 	.short	0x0000


	//----- nvinfo : EIATTR_MAXREG_COUNT
	.align		4
        /*004c*/ 	.byte	0x03, 0x1b
        /*004e*/ 	.short	0x00ff


	//----- nvinfo : EIATTR_NUM_BARRIERS
	.align		4
        /*0050*/ 	.byte	0x02, 0x4c
        /*0052*/ 	.byte	0x01
	.zero		1


	//----- nvinfo : EIATTR_MERCURY_ISA_VERSION
	.align		4
        /*0054*/ 	.byte	0x03, 0x5f
        /*0056*/ 	.short	0x0101


	//----- nvinfo : EIATTR_VRC_CTA_INIT_COUNT
	.align		4
        /*0058*/ 	.byte	0x02, 0x4a
	.zero		1
	.zero		1


	//----- nvinfo : EIATTR_EXIT_INSTR_OFFSETS
	.align		4
        /*005c*/ 	.byte	0x04, 0x1c
        /*005e*/ 	.short	(.L_69 - .L_68)


	//   ....[0]....
.L_68:
        /*0060*/ 	.word	0x00000240


	//   ....[1]....
        /*0064*/ 	.word	0x000002b0


	//----- nvinfo : EIATTR_CBANK_PARAM_SIZE
	.align		4
.L_69:
        /*0068*/ 	.byte	0x03, 0x19
        /*006a*/ 	.short	0x001c


	//----- nvinfo : EIATTR_PARAM_CBANK
	.align		4
        /*006c*/ 	.byte	0x04, 0x0a
        /*006e*/ 	.short	(.L_71 - .L_70)
	.align		4
.L_70:
        /*0070*/ 	.word	index@(.nv.constant0._Z12ComputeLamdaPfS_S_i)
        /*0074*/ 	.short	0x0380
        /*0076*/ 	.short	0x001c


	//----- nvinfo : EIATTR_SW_WAR
	.align		4
.L_71:
        /*0078*/ 	.byte	0x04, 0x36
        /*007a*/ 	.short	(.L_73 - .L_72)
.L_72:
        /*007c*/ 	.word	0x00000008
.L_73:


//--------------------- .nv.info._Z10Av_ProductPfS_S_i --------------------------
	.section	.nv.info._Z10Av_ProductPfS_S_i,"",@"SHT_CUDA_INFO"
	.sectionflags	@""
	.align	4


	//----- nvinfo : EIATTR_CUDA_API_VERSION
	.align		4
        /*0000*/ 	.byte	0x04, 0x37
        /*0002*/ 	.short	(.L_75 - .L_74)
.L_74:
        /*0004*/ 	.word	0x00000082


	//----- nvinfo : EIATTR_KPARAM_INFO
	.align		4
.L_75:
        /*0008*/ 	.byte	0x04, 0x17
        /*000a*/ 	.short	(.L_77 - .L_76)
.L_76:
        /*000c*/ 	.word	0x00000000
        /*0010*/ 	.short	0x0003
        /*0012*/ 	.short	0x0018
        /*0014*/ 	.byte	0x00, 0xf0, 0x11, 0x00


	//----- nvinfo : EIATTR_KPARAM_INFO
	.align		4
.L_77:
        /*0018*/ 	.byte	0x04, 0x17
        /*001a*/ 	.short	(.L_79 - .L_78)
.L_78:
        /*001c*/ 	.word	0x00000000
        /*0020*/ 	.short	0x0002
        /*0022*/ 	.short	0x0010
        /*0024*/ 	.byte	0x00, 0xf5, 0x21, 0x00


	//----- nvinfo : EIATTR_KPARAM_INFO
	.align		4
.L_79:
        /*0028*/ 	.byte	0x04, 0x17
        /*002a*/ 	.short	(.L_81 - .L_80)
.L_80:
        /*002c*/ 	.word	0x00000000
        /*0030*/ 	.short	0x0001
        /*0032*/ 	.short	0x0008
        /*0034*/ 	.byte	0x00, 0xf5, 0x21, 0x00


	//----- nvinfo : EIATTR_KPARAM_INFO
	.align		4
.L_81:
        /*0038*/ 	.byte	0x04, 0x17
        /*003a*/ 	.short	(.L_83 - .L_82)
.L_82:
        /*003c*/ 	.word	0x00000000
        /*0040*/ 	.short	0x0000
        /*0042*/ 	.short	0x0000
        /*0044*/ 	.byte	0x00, 0xf5, 0x21, 0x00


	//----- nvinfo : EIATTR_SPARSE_MMA_MASK
	.align		4
.L_83:
        /*0048*/ 	.byte	0x03, 0x50
        /*004a*/ 	.short	0x0000


	//----- nvinfo : EIATTR_MAXREG_COUNT
	.align		4
        /*004c*/ 	.byte	0x03, 0x1b
        /*004e*/ 	.short	0x00ff


	//----- nvinfo : EIATTR_NUM_BARRIERS
	.align		4
        /*0050*/ 	.byte	0x02, 0x4c
        /*0052*/ 	.byte	0x01
	.zero		1


	//----- nvinfo : EIATTR_MERCURY_ISA_VERSION
	.align		4
        /*0054*/ 	.byte	0x03, 0x5f
        /*0056*/ 	.short	0x0101


	//----- nvinfo : EIATTR_VRC_CTA_INIT_COUNT
	.align		4
        /*0058*/ 	.byte	0x02, 0x4a
	.zero		1
	.zero		1


	//----- nvinfo : EIATTR_EXIT_INSTR_OFFSETS
	.align		4
        /*005c*/ 	.byte	0x04, 0x1c
        /*005e*/ 	.short	(.L_85 - .L_84)


	//   ....[0]....
.L_84:
        /*0060*/ 	.word	0x00000e60


	//----- nvinfo : EIATTR_CBANK_PARAM_SIZE
	.align		4
.L_85:
        /*0064*/ 	.byte	0x03, 0x19
        /*0066*/ 	.short	0x001c


	//----- nvinfo : EIATTR_PARAM_CBANK
	.align		4
        /*0068*/ 	.byte	0x04, 0x0a
        /*006a*/ 	.short	(.L_87 - .L_86)
	.align		4
.L_86:
        /*006c*/ 	.word	index@(.nv.constant0._Z10Av_ProductPfS_S_i)
        /*0070*/ 	.short	0x0380
        /*0072*/ 	.short	0x001c


	//----- nvinfo : EIATTR_SW_WAR
	.align		4
.L_87:
        /*0074*/ 	.byte	0x04, 0x36
        /*0076*/ 	.short	(.L_89 - .L_88)
.L_88:
        /*0078*/ 	.word	0x00000008
.L_89:


//--------------------- .nv.callgraph             --------------------------
	.section	.nv.callgraph,"",@"SHT_CUDA_CALLGRAPH"
	.align	4
	.sectionentsize	8
	.align		4
        /*0000*/ 	.word	0x00000000
	.align		4
        /*0004*/ 	.word	0xffffffff
	.align		4
        /*0008*/ 	.word	0x00000000
	.align		4
        /*000c*/ 	.word	0xfffffffe
	.align		4
        /*0010*/ 	.word	0x00000000
	.align		4
        /*0014*/ 	.word	0xfffffffd
	.align		4
        /*0018*/ 	.word	0x00000000
	.align		4
        /*001c*/ 	.word	0xfffffffc


//--------------------- .text._Z10NormalizeWPfS_S_i --------------------------
	.section	.text._Z10NormalizeWPfS_S_i,"ax",@progbits
	.align	128
        .global         _Z10NormalizeWPfS_S_i
        .type           _Z10NormalizeWPfS_S_i,@function
        .size           _Z10NormalizeWPfS_S_i,(.L_x_24 - _Z10NormalizeWPfS_S_i)
        .other          _Z10NormalizeWPfS_S_i,@"STO_CUDA_ENTRY STV_DEFAULT"
_Z10NormalizeWPfS_S_i:
.text._Z10NormalizeWPfS_S_i:
[----:B------:R-:W-:Y:S01]  /*0000*/  LDC R1, c[0x0][0x37c] ;  /* 0x0000df00ff017b82 */ /* 0x000fe20000000800 */
[----:B------:R-:W0:Y:S01]  /*0010*/  S2R R2, SR_TID.X ;  /* 0x0000000000027919 */ /* 0x000e220000002100 */
[----:B------:R-:W1:Y:S06]  /*0020*/  LDCU.64 UR6, c[0x0][0x358] ;  /* 0x00006b00ff0677ac */ /* 0x000e6c0008000a00 */
[----:B------:R-:W2:Y:S01]  /*0030*/  S2UR UR4, SR_CTAID.X ;  /* 0x00000000000479c3 */ /* 0x000ea20000002500 */
[----:B------:R-:W3:Y:S01]  /*0040*/  LDCU UR5, c[0x0][0x398] ;  /* 0x00007300ff0577ac */ /* 0x000ee20008000800 */
[----:B0-----:R-:W-:-:S13]  /*0050*/  ISETP.NE.AND P0, PT, R2, RZ, PT ;  /* 0x000000ff0200720c */ /* 0x001fda0003f05270 */
[----:B------:R-:W1:Y:S02]  /*0060*/  @!P0 LDC.64 R4, c[0x0][0x388] ;  /* 0x0000e200ff048b82 */ /* 0x000e640000000a00 */
[----:B-1----:R-:W4:Y:S06]  /*0070*/  @!P0 LDG.E R4, desc[UR6][R4.64] ;  /* 0x0000000604048981 */ /* 0x002f2c000c1e1900 */
[----:B------:R-:W2:Y:S01]  /*0080*/  LDC R7, c[0x0][0x360] ;  /* 0x0000d800ff077b82 */ /* 0x000ea20000000800 */
[----:B------:R-:W-:Y:S01]  /*0090*/  @!P0 MOV R0, 0x400 ;  /* 0x0000040000008802 */ /* 0x000fe20000000f00 */
[----:B------:R-:W0:Y:S01]  /*00a0*/  @!P0 S2R R3, SR_CgaCtaId ;  /* 0x0000000000038919 */ /* 0x000e220000008800 */
[----:B--2---:R-:W-:-:S05]  /*00b0*/  IMAD R2, R7, UR4, R2 ;  /* 0x0000000407027c24 */ /* 0x004fca000f8e0202 */
[----:B---3--:R-:W-:Y:S02]  /*00c0*/  ISETP.GE.U32.AND P1, PT, R2, UR5, PT ;  /* 0x0000000502007c0c */ /* 0x008fe4000bf26070 */
[----:B0-----:R-:W-:-:S05]  /*00d0*/  @!P0 LEA R3, R3, R0, 0x18 ;  /* 0x0000000003038211 */ /* 0x001fca00078ec0ff */
[----:B----4-:R0:W-:Y:S01]  /*00e0*/  @!P0 STS [R3], R4 ;  /* 0x0000000403008388 */ /* 0x0101e20000000800 */
[----:B------:R-:W-:Y:S06]  /*00f0*/  BAR.SYNC.DEFER_BLOCKING 0x0 ;  /* 0x0000000000007b1d */ /* 0x000fec0000010000 */
[----:B------:R-:W-:Y:S05]  /*0100*/  @P1 EXIT ;  /* 0x000000000000194d */ /* 0x000fea0003800000 */
[----:B0-----:R-:W0:Y:S02]  /*0110*/  LDC.64 R4, c[0x0][0x380] ;  /* 0x0000e000ff047b82 */ /* 0x001e240000000a00 */
[----:B0-----:R-:W-:-:S05]  /*0120*/  IMAD.WIDE.U32 R4, R2, 0x4, R4 ;  /* 0x0000000402047825 */ /* 0x001fca00078e0004 */
[----:B------:R-:W2:Y:S01]  /*0130*/  LDG.E R0, desc[UR6][R4.64] ;  /* 0x0000000604007981 */ /* 0x000ea2000c1e1900 */
[----:B------:R-:W0:Y:S01]  /*0140*/  S2UR UR5, SR_CgaCtaId ;  /* 0x00000000000579c3 */ /* 0x000e220000008800 */
[----:B------:R-:W-:Y:S01]  /*0150*/  UMOV UR4, 0x400 ;  /* 0x0000040000047882 */ /* 0x000fe20000000000 */
[----:B------:R-:W-:Y:S01]  /*0160*/  BSSY.RECONVERGENT B0, `(.L_x_0) ;  /* 0x000000e000007945 */ /* 0x000fe20003800200 */
[----:B0-----:R-:W-:-:S09]  /*0170*/  ULEA UR4, UR5, UR4, 0x18 ;  /* 0x0000000405047291 */ /* 0x001fd2000f8ec0ff */
[----:B------:R-:W0:Y:S02]  /*0180*/  LDS R3, [UR4] ;  /* 0x00000004ff037984 */ /* 0x000e240008000800 */
[----:B0-----:R-:W0:Y:S02]  /*0190*/  MUFU.RCP R6, R3 ;  /* 0x0000000300067308 */ /* 0x001e240000001000 */
[----:B0-----:R-:W-:-:S04]  /*01a0*/  FFMA R7, -R3, R6, 1 ;  /* 0x3f80000003077423 */ /* 0x001fc80000000106 */
[----:B------:R-:W-:Y:S02]  /*01b0*/  FFMA R7, R6, R7, R6 ;  /* 0x0000000706077223 */ /* 0x000fe40000000006 */
[----:B--2---:R-:W0:Y:S02]  /*01c0*/  FCHK P0, R0, R3 ;  /* 0x0000000300007302 */ /* 0x004e240000000000 */
[----:B------:R-:W-:-:S04]  /*01d0*/  FFMA R6, R0, R7, RZ ;  /* 0x0000000700067223 */ /* 0x000fc800000000ff */
[----:B------:R-:W-:-:S04]  /*01e0*/  FFMA R8, -R3, R6, R0 ;  /* 0x0000000603087223 */ /* 0x000fc80000000100 */
[----:B------:R-:W-:Y:S01]  /*01f0*/  FFMA R7, R7, R8, R6 ;  /* 0x0000000807077223 */ /* 0x000fe20000000006 */
[----:B0-----:R-:W-:Y:S06]  /*0200*/  @!P0 BRA `(.L_x_1) ;  /* 0x00000000000c8947 */ /* 0x001fec0003800000 */
[----:B------:R-:W-:-:S07]  /*0210*/  MOV R4, 0x230 ;  /* 0x0000023000047802 */ /* 0x000fce0000000f00 */
[----:B------:R-:W-:Y:S05]  /*0220*/  CALL.REL.NOINC `($__internal_0_$__cuda_sm3x_div_rn_noftz_f32_slowpath) ;  /* 0x0000000000187944 */ /* 0x000fea0003c00000 */
[----:B------:R-:W-:-:S07]  /*0230*/  IMAD.MOV.U32 R7, RZ, RZ, R0 ;  /* 0x000000ffff077224 */ /* 0x000fce00078e0000 */
.L_x_1:
[----:B------:R-:W-:Y:S05]  /*0240*/  BSYNC.RECONVERGENT B0 ;  /* 0x0000000000007941 */ /* 0x000fea0003800200 */
.L_x_0:
[----:B------:R-:W0:Y:S02]  /*0250*/  LDC.64 R4, c[0x0][0x390] ;  /* 0x0000e400ff047b82 */ /* 0x000e240000000a00 */
[----:B0-----:R-:W-:-:S05]  /*0260*/  IMAD.WIDE.U32 R2, R2, 0x4, R4 ;  /* 0x0000000402027825 */ /* 0x001fca00078e0004 */
[----:B------:R-:W-:Y:S01]  /*0270*/  STG.E desc[UR6][R2.64], R7 ;  /* 0x0000000702007986 */ /* 0x000fe2000c101906 */
[----:B------:R-:W-:Y:S05]  /*0280*/  EXIT ;  /* 0x000000000000794d */ /* 0x000fea0003800000 */
        .weak           $__internal_0_$__cuda_sm3x_div_rn_noftz_f32_slowpath
        .type           $__internal_0_$__cuda_sm3x_div_rn_noftz_f32_slowpath,@function
        .size           $__internal_0_$__cuda_sm3x_div_rn_noftz_f32_slowpath,(.L_x_24 - $__internal_0_$__cuda_sm3x_div_rn_noftz_f32_slowpath)
$__internal_0_$__cuda_sm3x_div_rn_noftz_f32_slowpath:
[--C-:B------:R-:W-:Y:S01]  /*0290*/  SHF.R.U32.HI R6, RZ, 0x17, R3.reuse ;  /* 0x00000017ff067819 */ /* 0x100fe20000011603 */
[----:B------:R-:W-:Y:S01]  /*02a0*/  BSSY.RECONVERGENT B1, `(.L_x_2) ;  /* 0x0000064000017945 */ /* 0x000fe20003800200 */
[--C-:B------:R-:W-:Y:S01]  /*02b0*/  SHF.R.U32.HI R5, RZ, 0x17, R0.reuse ;  /* 0x00000017ff057819 */ /* 0x100fe20000011600 */
[----:B------:R-:W-:Y:S01]  /*02c0*/  IMAD.MOV.U32 R7, RZ, RZ, R0 ;  /* 0x000000ffff077224 */ /* 0x000fe200078e0000 */
[----:B------:R-:W-:Y:S01]  /*02d0*/  LOP3.LUT R6, R6, 0xff, RZ, 0xc0, !PT ;  /* 0x000000ff06067812 */ /* 0x000fe200078ec0ff */
[----:B------:R-:W-:Y:S01]  /*02e0*/  IMAD.MOV.U32 R8, RZ, RZ, R3 ;  /* 0x000000ffff087224 */ /* 0x000fe200078e0003 */
[----:B------:R-:W-:-:S03]  /*02f0*/  LOP3.LUT R5, R5, 0xff, RZ, 0xc0, !PT ;  /* 0x000000ff05057812 */ /* 0x000fc600078ec0ff */
[----:B------:R-:W-:Y:S02]  /*0300*/  VIADD R11, R6, 0xffffffff ;  /* 0xffffffff060b7836 */ /* 0x000fe40000000000 */
[----:B------:R-:W-:-:S03]  /*0310*/  VIADD R10, R5, 0xffffffff ;  /* 0xffffffff050a7836 */ /* 0x000fc60000000000 */
[----:B------:R-:W-:-:S04]  /*0320*/  ISETP.GT.U32.AND P0, PT, R11, 0xfd, PT ;  /* 0x000000fd0b00780c */ /* 0x000fc80003f04070 */
[----:B------:R-:W-:-:S13]  /*0330*/  ISETP.GT.U32.OR P0, PT, R10, 0xfd, P0 ;  /* 0x000000fd0a00780c */ /* 0x000fda0000704470 */
[----:B------:R-:W-:Y:S01]  /*0340*/  @!P0 IMAD.MOV.U32 R9, RZ, RZ, RZ ;  /* 0x000000ffff098224 */ /* 0x000fe200078e00ff */
[----:B------:R-:W-:Y:S06]  /*0350*/  @!P0 BRA `(.L_x_3) ;  /* 0x00000000005c8947 */ /* 0x000fec0003800000 */
[----:B------:R-:W-:Y:S02]  /*0360*/  FSETP.GTU.FTZ.AND P0, PT, |R0|, +INF , PT ;  /* 0x7f8000000000780b */ /* 0x000fe40003f1c200 */
[----:B------:R-:W-:-:S04]  /*0370*/  FSETP.GTU.FTZ.AND P1, PT, |R3|, +INF , PT ;  /* 0x7f8000000300780b */ /* 0x000fc80003f3c200 */
[----:B------:R-:W-:-:S13]  /*0380*/  PLOP3.LUT P0, PT, P0, P1, PT, 0xf8, 0x8f ;  /* 0x00000000008f781c */ /* 0x000fda0000703f70 */
[----:B------:R-:W-:Y:S05]  /*0390*/  @P0 BRA `(.L_x_4) ;  /* 0x00000004004c0947 */ /* 0x000fea0003800000 */
[----:B------:R-:W-:-:S13]  /*03a0*/  LOP3.LUT P0, RZ, R8, 0x7fffffff, R7, 0xc8, !PT ;  /* 0x7fffffff08ff7812 */ /* 0x000fda000780c807 */
[----:B------:R-:W-:Y:S05]  /*03b0*/  @!P0 BRA `(.L_x_5) ;  /* 0x00000004003c8947 */ /* 0x000fea0003800000 */
[C---:B------:R-:W-:Y:S02]  /*03c0*/  FSETP.NEU.FTZ.AND P2, PT, |R0|.reuse, +INF , PT ;  /* 0x7f8000000000780b */ /* 0x040fe40003f5d200 */
[----:B------:R-:W-:Y:S02]  /*03d0*/  FSETP.NEU.FTZ.AND P1, PT, |R3|, +INF , PT ;  /* 0x7f8000000300780b */ /* 0x000fe40003f3d200 */
[----:B------:R-:W-:-:S11]  /*03e0*/  FSETP.NEU.FTZ.AND P0, PT, |R0|, +INF , PT ;  /* 0x7f8000000000780b */ /* 0x000fd60003f1d200 */
[----:B------:R-:W-:Y:S05]  /*03f0*/  @!P1 BRA !P2, `(.L_x_5) ;  /* 0x00000004002c9947 */ /* 0x000fea0005000000 */
[----:B------:R-:W-:-:S04]  /*0400*/  LOP3.LUT P2, RZ, R7, 0x7fffffff, RZ, 0xc0, !PT ;  /* 0x7fffffff07ff7812 */ /* 0x000fc8000784c0ff */
[----:B------:R-:W-:-:S13]  /*0410*/  PLOP3.LUT P1, PT, P1, P2, PT, 0x2f, 0xf2 ;  /* 0x0000000000f2781c */ /* 0x000fda0000f24577 */
[----:B------:R-:W-:Y:S05]  /*0420*/  @P1 BRA `(.L_x_6) ;  /* 0x0000000400181947 */ /* 0x000fea0003800000 */
[----:B------:R-:W-:-:S04]  /*0430*/  LOP3.LUT P1, RZ, R8, 0x7fffffff, RZ, 0xc0, !PT ;  /* 0x7fffffff08ff7812 */ /* 0x000fc8000782c0ff */
[----:B------:R-:W-:-:S13]  /*0440*/  PLOP3.LUT P0, PT, P0, P1, PT, 0x2f, 0xf2 ;  /* 0x0000000000f2781c */ /* 0x000fda0000702577 */
[----:B------:R-:W-:Y:S05]  /*0450*/  @P0 BRA `(.L_x_7) ;  /* 0x0000000400000947 */ /* 0x000fea0003800000 */
[----:B------:R-:W-:Y:S02]  /*0460*/  ISETP.GE.AND P0, PT, R10, RZ, PT ;  /* 0x000000ff0a00720c */ /* 0x000fe40003f06270 */
[----:B------:R-:W-:-:S11]  /*0470*/  ISETP.GE.AND P1, PT, R11, RZ, PT ;  /* 0x000000ff0b00720c */ /* 0x000fd60003f26270 */
[----:B------:R-:W-:Y:S02]  /*0480*/  @P0 IMAD.MOV.U32 R9, RZ, RZ, RZ ;  /* 0x000000ffff090224 */ /* 0x000fe400078e00ff */
[----:B------:R-:W-:Y:S01]  /*0490*/  @!P0 FFMA R7, R0, 1.84467440737095516160e+19, RZ ;  /* 0x5f80000000078823 */ /* 0x000fe200000000ff */
[----:B------:R-:W-:Y:S02]  /*04a0*/  @!P0 IMAD.MOV.U32 R9, RZ, RZ, -0x40 ;  /* 0xffffffc0ff098424 */ /* 0x000fe400078e00ff */
[----:B------:R-:W-:Y:S02]  /*04b0*/  @!P1 FFMA R8, R3, 1.84467440737095516160e+19, RZ ;  /* 0x5f80000003089823 */ /* 0x000fe400000000ff */
[----:B------:R-:W-:-:S07]  /*04c0*/  @!P1 VIADD R9, R9, 0x40 ;  /* 0x0000004009099836 */ /* 0x000fce0000000000 */
.L_x_3:
[----:B------:R-:W-:Y:S01]  /*04d0*/  LEA R3, R6, 0xc0800000, 0x17 ;  /* 0xc080000006037811 */ /* 0x000fe200078eb8ff */
[----:B------:R-:W-:Y:S01]  /*04e0*/  VIADD R5, R5, 0xffffff81 ;  /* 0xffffff8105057836 */ /* 0x000fe20000000000 */
[----:B------:R-:W-:Y:S03]  /*04f0*/  BSSY.RECONVERGENT B2, `(.L_x_8) ;  /* 0x0000035000027945 */ /* 0x000fe60003800200 */
[----:B------:R-:W-:Y:S01]  /*0500*/  IMAD.IADD R3, R8, 0x1, -R3 ;  /* 0x0000000108037824 */ /* 0x000fe200078e0a03 */
[C---:B------:R-:W-:Y:S01]  /*0510*/  IADD3 R6, PT, PT, R5.reuse, 0x7f, -R6 ;  /* 0x0000007f05067810 */ /* 0x040fe20007ffe806 */
[----:B------:R-:W-:Y:S02]  /*0520*/  IMAD R0, R5, -0x800000, R7 ;  /* 0xff80000005007824 */ /* 0x000fe400078e0207 */
[----:B------:R-:W0:Y:S01]  /*0530*/  MUFU.RCP R8, R3 ;  /* 0x0000000300087308 */ /* 0x000e220000001000 */
[----:B------:R-:W-:Y:S01]  /*0540*/  FADD.FTZ R11, -R3, -RZ ;  /* 0x800000ff030b7221 */ /* 0x000fe20000010100 */
[----:B------:R-:W-:-:S03]  /*0550*/  IMAD.IADD R6, R6, 0x1, R9 ;  /* 0x0000000106067824 */ /* 0x000fc600078e0209 */
[----:B0-----:R-:W-:-:S04]  /*0560*/  FFMA R13, R8, R11, 1 ;  /* 0x3f800000080d7423 */ /* 0x001fc8000000000b */
[----:B------:R-:W-:-:S04]  /*0570*/  FFMA R10, R8, R13, R8 ;  /* 0x0000000d080a7223 */ /* 0x000fc80000000008 */
[----:B------:R-:W-:-:S04]  /*0580*/  FFMA R7, R0, R10, RZ ;  /* 0x0000000a00077223 */ /* 0x000fc800000000ff */
[----:B------:R-:W-:-:S04]  /*0590*/  FFMA R8, R11, R7, R0 ;  /* 0x000000070b087223 */ /* 0x000fc80000000000 */
[----:B------:R-:W-:-:S04]  /*05a0*/  FFMA R7, R10, R8, R7 ;  /* 0x000000080a077223 */ /* 0x000fc80000000007 */
[----:B------:R-:W-:-:S04]  /*05b0*/  FFMA R8, R11, R7, R0 ;  /* 0x000000070b087223 */ /* 0x000fc80000000000 */
[----:B------:R-:W-:-:S05]  /*05c0*/  FFMA R0, R10, R8, R7 ;  /* 0x000000080a007223 */ /* 0x000fca0000000007 */
[----:B------:R-:W-:-:S04]  /*05d0*/  SHF.R.U32.HI R3, RZ, 0x17, R0 ;  /* 0x00000017ff037819 */ /* 0x000fc80000011600 */
[----:B------:R-:W-:-:S05]  /*05e0*/  LOP3.LUT R3, R3, 0xff, RZ, 0xc0, !PT ;  /* 0x000000ff03037812 */ /* 0x000fca00078ec0ff */
[----:B------:R-:W-:-:S04]  /*05f0*/  IMAD.IADD R9, R3, 0x1, R6 ;  /* 0x0000000103097824 */ /* 0x000fc800078e0206 */
[----:B------:R-:W-:-:S05]  /*0600*/  VIADD R3, R9, 0xffffffff ;  /* 0xffffffff09037836 */ /* 0x000fca0000000000 */
[----:B------:R-:W-:-:S13]  /*0610*/  ISETP.GE.U32.AND P0, PT, R3, 0xfe, PT ;  /* 0x000000fe0300780c */ /* 0x000fda0003f06070 */
[----:B------:R-:W-:Y:S05]  /*0620*/  @!P0 BRA `(.L_x_9) ;  /* 0x0000000000808947 */ /* 0x000fea0003800000 */
[----:B------:R-:W-:-:S13]  /*0630*/  ISETP.GT.AND P0, PT, R9, 0xfe, PT ;  /* 0x000000fe0900780c */ /* 0x000fda0003f04270 */
[----:B------:R-:W-:Y:S05]  /*0640*/  @P0 BRA `(.L_x_10) ;  /* 0x00000000006c0947 */ /* 0x000fea0003800000 */
[----:B------:R-:W-:-:S13]  /*0650*/  ISETP.GE.AND P0, PT, R9, 0x1, PT ;  /* 0x000000010900780c */ /* 0x000fda0003f06270 */
[----:B------:R-:W-:Y:S05]  /*0660*/  @P0 BRA `(.L_x_11) ;  /* 0x0000000000740947 */ /* 0x000fea0003800000 */
[----:B------:R-:W-:Y:S02]  /*0670*/  ISETP.GE.AND P0, PT, R9, -0x18, PT ;  /* 0xffffffe80900780c */ /* 0x000fe40003f06270 */
[----:B------:R-:W-:-:S11]  /*0680*/  LOP3.LUT R0, R0, 0x80000000, RZ, 0xc0, !PT ;  /* 0x8000000000007812 */ /* 0x000fd600078ec0ff */
[----:B------:R-:W-:Y:S05]  /*0690*/  @!P0 BRA `(.L_x_11) ;  /* 0x0000000000688947 */ /* 0x000fea0003800000 */
[CCC-:B------:R-:W-:Y:S01]  /*06a0*/  FFMA.RZ R3, R10.reuse, R8.reuse, R7.reuse ;  /* 0x000000080a037223 */ /* 0x1c0fe2000000c007 */
[CCC-:B------:R-:W-:Y:S01]  /*06b0*/  FFMA.RM R6, R10.reuse, R8.reuse, R7.reuse ;  /* 0x000000080a067223 */ /* 0x1c0fe20000004007 */
[C---:B------:R-:W-:Y:S02]  /*06c0*/  ISETP.NE.AND P2, PT, R9.reuse, RZ, PT ;  /* 0x000000ff0900720c */ /* 0x040fe40003f45270 */
[----:B------:R-:W-:Y:S02]  /*06d0*/  ISETP.NE.AND P1, PT, R9, RZ, PT ;  /* 0x000000ff0900720c */ /* 0x000fe40003f25270 */
[----:B------:R-:W-:Y:S01]  /*06e0*/  LOP3.LUT R5, R3, 0x7fffff, RZ, 0xc0, !PT ;  /* 0x007fffff03057812 */ /* 0x000fe200078ec0ff */
[----:B------:R-:W-:Y:S01]  /*06f0*/  FFMA.RP R3, R10, R8, R7 ;  /* 0x000000080a037223 */ /* 0x000fe20000008007 */
[----:B------:R-:W-:Y:S02]  /*0700*/  VIADD R8, R9, 0x20 ;  /* 0x0000002009087836 */ /* 0x000fe40000000000 */
[----:B------:R-:W-:Y:S01]  /*0710*/  LOP3.LUT R5, R5, 0x800000, RZ, 0xfc, !PT ;  /* 0x0080000005057812 */ /* 0x000fe200078efcff */
[----:B------:R-:W-:Y:S01]  /*0720*/  IMAD.MOV R7, RZ, RZ, -R9 ;  /* 0x000000ffff077224 */ /* 0x000fe200078e0a09 */
[----:B------:R-:W-:-:S02]  /*0730*/  FSETP.NEU.FTZ.AND P0, PT, R3, R6, PT ;  /* 0x000000060300720b */ /* 0x000fc40003f1d000 */
[----:B------:R-:W-:Y:S02]  /*0740*/  SHF.L.U32 R8, R5, R8, RZ ;  /* 0x0000000805087219 */ /* 0x000fe400000006ff */
[----:B------:R-:W-:Y:S02]  /*0750*/  SEL R6, R7, RZ, P2 ;  /* 0x000000ff07067207 */ /* 0x000fe40001000000 */
[----:B------:R-:W-:Y:S02]  /*0760*/  ISETP.NE.AND P1, PT, R8, RZ, P1 ;  /* 0x000000ff0800720c */ /* 0x000fe40000f25270 */
[----:B------:R-:W-:Y:S02]  /*0770*/  SHF.R.U32.HI R6, RZ, R6, R5 ;  /* 0x00000006ff067219 */ /* 0x000fe40000011605 */
[----:B------:R-:W-:Y:S02]  /*0780*/  PLOP3.LUT P0, PT, P0, P1, PT, 0xf8, 0x8f ;  /* 0x00000000008f781c */ /* 0x000fe40000703f70 */
[----:B------:R-:W-:-:S02]  /*0790*/  SHF.R.U32.HI R8, RZ, 0x1, R6 ;  /* 0x00000001ff087819 */ /* 0x000fc40000011606 */
[----:B------:R-:W-:-:S04]  /*07a0*/  SEL R3, RZ, 0x1, !P0 ;  /* 0x00000001ff037807 */ /* 0x000fc80004000000 */
[----:B------:R-:W-:-:S04]  /*07b0*/  LOP3.LUT R3, R3, 0x1, R8, 0xf8, !PT ;  /* 0x0000000103037812 */ /* 0x000fc800078ef808 */
[----:B------:R-:W-:-:S05]  /*07c0*/  LOP3.LUT R3, R3, R6, RZ, 0xc0, !PT ;  /* 0x0000000603037212 */ /* 0x000fca00078ec0ff */
[----:B------:R-:W-:-:S05]  /*07d0*/  IMAD.IADD R3, R8, 0x1, R3 ;  /* 0x0000000108037824 */ /* 0x000fca00078e0203 */
[----:B------:R-:W-:Y:S01]  /*07e0*/  LOP3.LUT R0, R3, R0, RZ, 0xfc, !PT ;  /* 0x0000000003007212 */ /* 0x000fe200078efcff */
[----:B------:R-:W-:Y:S06]  /*07f0*/  BRA `(.L_x_11) ;  /* 0x0000000000107947 */ /* 0x000fec0003800000 */
.L_x_10:
[----:B------:R-:W-:-:S04]  /*0800*/  LOP3.LUT R0, R0, 0x80000000, RZ, 0xc0, !PT ;  /* 0x8000000000007812 */ /* 0x000fc800078ec0ff */
[----:B------:R-:W-:Y:S01]  /*0810*/  LOP3.LUT R0, R0, 0x7f800000, RZ, 0xfc, !PT ;  /* 0x7f80000000007812 */ /* 0x000fe200078efcff */
[----:B------:R-:W-:Y:S06]  /*0820*/  BRA `(.L_x_11) ;  /* 0x0000000000047947 */ /* 0x000fec0003800000 */
.L_x_9:
[----:B------:R-:W-:-:S07]  /*0830*/  IMAD R0, R6, 0x800000, R0 ;  /* 0x0080000006007824 */ /* 0x000fce00078e0200 */
.L_x_11:
[----:B------:R-:W-:Y:S05]  /*0840*/  BSYNC.RECONVERGENT B2 ;  /* 0x0000000000027941 */ /* 0x000fea0003800200 */
.L_x_8:
[----:B------:R-:W-:Y:S05]  /*0850*/  BRA `(.L_x_12) ;  /* 0x0000000000207947 */ /* 0x000fea0003800000 */
.L_x_7:
[----:B------:R-:W-:-:S04]  /*0860*/  LOP3.LUT R0, R8, 0x80000000, R7, 0x48, !PT ;  /* 0x8000000008007812 */ /* 0x000fc800078e4807 */
[----:B------:R-:W-:Y:S01]  /*0870*/  LOP3.LUT R0, R0, 0x7f800000, RZ, 0xfc, !PT ;  /* 0x7f80000000007812 */ /* 0x000fe200078efcff */
[----:B------:R-:W-:Y:S06]  /*0880*/  BRA `(.L_x_12) ;  /* 0x0000000000147947 */ /* 0x000fec0003800000 */
.L_x_6:
[----:B------:R-:W-:Y:S01]  /*0890*/  LOP3.LUT R0, R8, 0x80000000, R7, 0x48, !PT ;  /* 0x8000000008007812 */ /* 0x000fe200078e4807 */
[----:B------:R-:W-:Y:S06]  /*08a0*/  BRA `(.L_x_12) ;  /* 0x00000000000c7947 */ /* 0x000fec0003800000 */
.L_x_5:
[----:B------:R-:W0:Y:S01]  /*08b0*/  MUFU.RSQ R0, -QNAN ;  /* 0xffc0000000007908 */ /* 0x000e220000001400 */
[----:B------:R-:W-:Y:S05]  /*08c0*/  BRA `(.L_x_12) ;  /* 0x0000000000047947 */ /* 0x000fea0003800000 */
.L_x_4:
[----:B------:R-:W-:-:S07]  /*08d0*/  FADD.FTZ R0, R0, R3 ;  /* 0x0000000300007221 */ /* 0x000fce0000010000 */
.L_x_12:
[----:B------:R-:W-:Y:S05]  /*08e0*/  BSYNC.RECONVERGENT B1 ;  /* 0x0000000000017941 */ /* 0x000fea0003800200 */
.L_x_2:
[----:B------:R-:W-:-:S04]  /*08f0*/  IMAD.MOV.U32 R5, RZ, RZ, 0x0 ;  /* 0x00000000ff057424 */ /* 0x000fc800078e00ff */
[----:B0-----:R-:W-:Y:S05]  /*0900*/  RET.REL.NODEC R4 `(_Z10NormalizeWPfS_S_i) ;  /* 0xfffffff404bc7950 */ /* 0x001fea0003c3ffff */
.L_x_13:
[----:B------:R-:W-:-:S00]  /*0910*/  BRA `(.L_x_13) ;  /* 0xfffffffc00fc7947 */ /* 0x000fc0000383ffff */
[----:B------:R-:W-:-:S00]  /*0920*/  NOP ;  /* 0x0000000000007918 */ /* 0x000fc00000000000 */
        /* <DEDUP_REMOVED lines=13> */
.L_x_24:


//--------------------- .text._Z9FindNormWPfS_i   --------------------------
	.section	.text._Z9FindNormWPfS_i,"ax",@progbits
	.align	128
        .global         _Z9FindNormWPfS_i
        .type           _Z9FindNormWPfS_i,@function
        .size           _Z9FindNormWPfS_i,(.L_x_26 - _Z9FindNormWPfS_i)
        .other          _Z9FindNormWPfS_i,@"STO_CUDA_ENTRY STV_DEFAULT"
_Z9FindNormWPfS_i:
.text._Z9FindNormWPfS_i:
[----:B------:R-:W-:Y:S01]  /*0000*/  LDC R1, c[0x0][0x37c] ;  /* 0x0000df00ff017b82 */ /* 0x000fe20000000800 */
[----:B------:R-:W0:Y:S07]  /*0010*/  S2R R7, SR_TID.X ;  /* 0x0000000000077919 */ /* 0x000e2e0000002100 */
[----:B------:R-:W0:Y:S01]  /*0020*/  S2UR UR4, SR_CTAID.X ;  /* 0x00000000000479c3 */ /* 0x000e220000002500 */
[----:B------:R-:W1:Y:S01]  /*0030*/  LDCU UR5, c[0x0][0x390] ;  /* 0x00007200ff0577ac */ /* 0x000e620008000800 */
[----:B------:R-:W2:Y:S06]  /*0040*/  LDCU.64 UR6, c[0x0][0x358] ;  /* 0x00006b00ff0677ac */ /* 0x000eac0008000a00 */
[----:B------:R-:W0:Y:S02]  /*0050*/  LDC R4, c[0x0][0x360] ;  /* 0x0000d800ff047b82 */ /* 0x000e240000000800 */
[----:B0-----:R-:W-:-:S05]  /*0060*/  IMAD R5, R4, UR4, R7 ;  /* 0x0000000404057c24 */ /* 0x001fca000f8e0207 */
[----:B-1----:R-:W-:-:S13]  /*0070*/  ISETP.GE.U32.AND P0, PT, R5, UR5, PT ;  /* 0x0000000505007c0c */ /* 0x002fda000bf06070 */
[----:B------:R-:W0:Y:S02]  /*0080*/  @!P0 LDC.64 R2, c[0x0][0x380] ;  /* 0x0000e000ff028b82 */ /* 0x000e240000000a00 */
[----:B0-----:R-:W-:-:S06]  /*0090*/  @!P0 IMAD.WIDE.U32 R2, R5, 0x4, R2 ;  /* 0x0000000405028825 */ /* 0x001fcc00078e0002 */
[----:B--2---:R-:W2:Y:S01]  /*00a0*/  @!P0 LDG.E R3, desc[UR6][R2.64] ;  /* 0x0000000602038981 */ /* 0x004ea2000c1e1900 */
[----:B------:R-:W0:Y:S01]  /*00b0*/  S2UR UR5, SR_CgaCtaId ;  /* 0x00000000000579c3 */ /* 0x000e220000008800 */
[----:B------:R-:W-:Y:S01]  /*00c0*/  UMOV UR4, 0x400 ;  /* 0x0000040000047882 */ /* 0x000fe20000000000 */
[----:B------:R-:W-:Y:S01]  /*00d0*/  ISETP.GE.U32.AND P1, PT, R4, 0x2, PT ;  /* 0x000000020400780c */ /* 0x000fe20003f26070 */
[----:B0-----:R-:W-:-:S06]  /*00e0*/  ULEA UR4, UR5, UR4, 0x18 ;  /* 0x0000000405047291 */ /* 0x001fcc000f8ec0ff */
[----:B------:R-:W-:-:S05]  /*00f0*/  LEA R0, R7, UR4, 0x2 ;  /* 0x0000000407007c11 */ /* 0x000fca000f8e10ff */
[----:B--2---:R-:W-:Y:S04]  /*0100*/  @!P0 STS [R0], R3 ;  /* 0x0000000300008388 */ /* 0x004fe80000000800 */
[----:B------:R-:W-:Y:S01]  /*0110*/  @P0 STS [R0], RZ ;  /* 0x000000ff00000388 */ /* 0x000fe20000000800 */
[----:B------:R-:W-:Y:S01]  /*0120*/  BAR.SYNC.DEFER_BLOCKING 0x0 ;  /* 0x0000000000007b1d */ /* 0x000fe20000010000 */
[----:B------:R-:W-:-:S05]  /*0130*/  ISETP.NE.AND P0, PT, R7, RZ, PT ;  /* 0x000000ff0700720c */ /* 0x000fca0003f05270 */
[----:B------:R-:W0:Y:S02]  /*0140*/  LDS R5, [R0] ;  /* 0x0000000000057984 */ /* 0x000e240000000800 */
[----:B0-----:R-:W-:-:S05]  /*0150*/  FMUL R5, R5, R5 ;  /* 0x0000000505057220 */ /* 0x001fca0000400000 */
[----:B------:R0:W-:Y:S01]  /*0160*/  STS [R0], R5 ;  /* 0x0000000500007388 */ /* 0x0001e20000000800 */
[----:B------:R-:W-:Y:S06]  /*0170*/  BAR.SYNC.DEFER_BLOCKING 0x0 ;  /* 0x0000000000007b1d */ /* 0x000fec0000010000 */
[----:B------:R-:W-:Y:S05]  /*0180*/  @!P1 BRA `(.L_x_14) ;  /* 0x00000000002c9947 */ /* 0x000fea0003800000 */
.L_x_15:
[----:B------:R-:W-:-:S04]  /*0190*/  SHF.R.U32.HI R6, RZ, 0x1, R4 ;  /* 0x00000001ff067819 */ /* 0x000fc80000011604 */
[----:B------:R-:W-:-:S13]  /*01a0*/  ISETP.GE.U32.AND P1, PT, R7, R6, PT ;  /* 0x000000060700720c */ /* 0x000fda0003f26070 */
[----:B------:R-:W-:Y:S01]  /*01b0*/  @!P1 IMAD R3, R6, 0x4, R0 ;  /* 0x0000000406039824 */ /* 0x000fe200078e0200 */
[----:B------:R-:W-:Y:S05]  /*01c0*/  @!P1 LDS R2, [R0] ;  /* 0x0000000000029984 */ /* 0x000fea0000000800 */
[----:B------:R-:W0:Y:S02]  /*01d0*/  @!P1 LDS R3, [R3] ;  /* 0x0000000003039984 */ /* 0x000e240000000800 */
[----:B0-----:R-:W-:-:S05]  /*01e0*/  @!P1 FADD R5, R2, R3 ;  /* 0x0000000302059221 */ /* 0x001fca0000000000 */
[----:B------:R1:W-:Y:S01]  /*01f0*/  @!P1 STS [R0], R5 ;  /* 0x0000000500009388 */ /* 0x0003e20000000800 */
[----:B------:R-:W-:Y:S01]  /*0200*/  BAR.SYNC.DEFER_BLOCKING 0x0 ;  /* 0x0000000000007b1d */ /* 0x000fe20000010000 */
[----:B------:R-:W-:Y:S01]  /*0210*/  ISETP.GT.U32.AND P1, PT, R4, 0x3, PT ;  /* 0x000000030400780c */ /* 0x000fe20003f24070 */
[----:B------:R-:W-:-:S12]  /*0220*/  IMAD.MOV.U32 R4, RZ, RZ, R6 ;  /* 0x000000ffff047224 */ /* 0x000fd800078e0006 */
[----:B-1----:R-:W-:Y:S05]  /*0230*/  @P1 BRA `(.L_x_15) ;  /* 0xfffffffc00d41947 */ /* 0x002fea000383ffff */
.L_x_14:
[----:B------:R-:W-:Y:S05]  /*0240*/  @P0 EXIT ;  /* 0x000000000000094d */ /* 0x000fea0003800000 */
[----:B------:R-:W1:Y:S01]  /*0250*/  S2UR UR5, SR_CgaCtaId ;  /* 0x00000000000579c3 */ /* 0x000e620000008800 */
[----:B------:R-:W-:-:S07]  /*0260*/  UMOV UR4, 0x400 ;  /* 0x0000040000047882 */ /* 0x000fce0000000000 */
[----:B------:R-:W2:Y:S01]  /*0270*/  LDC.64 R2, c[0x0][0x388] ;  /* 0x0000e200ff027b82 */ /* 0x000ea20000000a00 */
[----:B-1----:R-:W-:-:S09]  /*0280*/  ULEA UR4, UR5, UR4, 0x18 ;  /* 0x0000000405047291 */ /* 0x002fd2000f8ec0ff */
[----:B0-----:R-:W2:Y:S04]  /*0290*/  LDS R5, [UR4] ;  /* 0x00000004ff057984 */ /* 0x001ea80008000800 */
[----:B--2---:R-:W-:Y:S01]  /*02a0*/  REDG.E.ADD.F32.FTZ.RN.STRONG.GPU desc[UR6][R2.64], R5 ;  /* 0x00000005020079a6 */ /* 0x004fe2000c12f306 */
[----:B------:R-:W-:Y:S05]  /*02b0*/  EXIT ;  /* 0x000000000000794d */ /* 0x000fea0003800000 */
.L_x_16:
        /* <DEDUP_REMOVED lines=12> */
.L_x_26:


//--------------------- .text._Z12ComputeLamdaPfS_S_i --------------------------
	.section	.text._Z12ComputeLamdaPfS_S_i,"ax",@progbits
	.align	128
        .global         _Z12ComputeLamdaPfS_S_i
        .type           _Z12ComputeLamdaPfS_S_i,@function
        .size           _Z12ComputeLamdaPfS_S_i,(.L_x_27 - _Z12ComputeLamdaPfS_S_i)
        .other          _Z12ComputeLamdaPfS_S_i,@"STO_CUDA_ENTRY STV_DEFAULT"
_Z12ComputeLamdaPfS_S_i:
.text._Z12ComputeLamdaPfS_S_i:
[----:B------:R-:W-:Y:S01]  /*0000*/  LDC R1, c[0x0][0x37c] ;  /* 0x0000df00ff017b82 */ /* 0x000fe20000000800 */
[----:B------:R-:W0:Y:S07]  /*0010*/  S2R R9, SR_TID.X ;  /* 0x0000000000097919 */ /* 0x000e2e0000002100 */
[----:B------:R-:W0:Y:S01]  /*0020*/  S2UR UR4, SR_CTAID.X ;  /* 0x00000000000479c3 */ /* 0x000e220000002500 */
[----:B------:R-:W1:Y:S01]  /*0030*/  LDCU UR5, c[0x0][0x398] ;  /* 0x00007300ff0577ac */ /* 0x000e620008000800 */
[----:B------:R-:W2:Y:S06]  /*0040*/  LDCU.64 UR6, c[0x0][0x358] ;  /* 0x00006b00ff0677ac */ /* 0x000eac0008000a00 */
[----:B------:R-:W0:Y:S08]  /*0050*/  LDC R6, c[0x0][0x360] ;  /* 0x0000d800ff067b82 */ /* 0x000e300000000800 */
[----:B------:R-:W3:Y:S08]  /*0060*/  LDC.64 R2, c[0x0][0x380] ;  /* 0x0000e000ff027b82 */ /* 0x000ef00000000a00 */
[----:B------:R-:W4:Y:S01]  /*0070*/  LDC.64 R4, c[0x0][0x388] ;  /* 0x0000e200ff047b82 */ /* 0x000f220000000a00 */
[----:B0-----:R-:W-:-:S05]  /*0080*/  IMAD R7, R6, UR4, R9 ;  /* 0x0000000406077c24 */ /* 0x001fca000f8e0209 */
[----:B-1----:R-:W-:-:S13]  /*0090*/  ISETP.GE.U32.AND P1, PT, R7, UR5, PT ;  /* 0x0000000507007c0c */ /* 0x002fda000bf26070 */
[----:B---3--:R-:W-:-:S04]  /*00a0*/  @!P1 IMAD.WIDE.U32 R2, R7, 0x4, R2 ;  /* 0x0000000407029825 */ /* 0x008fc800078e0002 */
[----:B----4-:R-:W-:Y:S02]  /*00b0*/  @!P1 IMAD.WIDE.U32 R4, R7, 0x4, R4 ;  /* 0x0000000407049825 */ /* 0x010fe400078e0004 */
[----:B--2---:R-:W2:Y:S04]  /*00c0*/  @!P1 LDG.E R2, desc[UR6][R2.64] ;  /* 0x0000000602029981 */ /* 0x004ea8000c1e1900 */
[----:B------:R-:W2:Y:S01]  /*00d0*/  @!P1 LDG.E R5, desc[UR6][R4.64] ;  /* 0x0000000604059981 */ /* 0x000ea2000c1e1900 */
[----:B------:R-:W0:Y:S01]  /*00e0*/  S2UR UR5, SR_CgaCtaId ;  /* 0x00000000000579c3 */ /* 0x000e220000008800 */
[----:B------:R-:W-:Y:S01]  /*00f0*/  UMOV UR4, 0x400 ;  /* 0x0000040000047882 */ /* 0x000fe20000000000 */
[----:B------:R-:W-:Y:S02]  /*0100*/  ISETP.GE.U32.AND P2, PT, R6, 0x2, PT ;  /* 0x000000020600780c */ /* 0x000fe40003f46070 */
[----:B------:R-:W-:Y:S01]  /*0110*/  ISETP.NE.AND P0, PT, R9, RZ, PT ;  /* 0x000000ff0900720c */ /* 0x000fe20003f05270 */
[----:B0-----:R-:W-:-:S06]  /*0120*/  ULEA UR4, UR5, UR4, 0x18 ;  /* 0x0000000405047291 */ /* 0x001fcc000f8ec0ff */
[----:B------:R-:W-:Y:S01]  /*0130*/  LEA R0, R9, UR4, 0x2 ;  /* 0x0000000409007c11 */ /* 0x000fe2000f8e10ff */
[----:B--2---:R-:W-:-:S05]  /*0140*/  @!P1 FMUL R7, R2, R5 ;  /* 0x0000000502079220 */ /* 0x004fca0000400000 */
[----:B------:R0:W-:Y:S04]  /*0150*/  @!P1 STS [R0], R7 ;  /* 0x0000000700009388 */ /* 0x0001e80000000800 */
[----:B------:R0:W-:Y:S01]  /*0160*/  @P1 STS [R0], RZ ;  /* 0x000000ff00001388 */ /* 0x0001e20000000800 */
[----:B------:R-:W-:Y:S06]  /*0170*/  BAR.SYNC.DEFER_BLOCKING 0x0 ;  /* 0x0000000000007b1d */ /* 0x000fec0000010000 */
[----:B------:R-:W-:Y:S05]  /*0180*/  @!P2 BRA `(.L_x_17) ;  /* 0x00000000002ca947 */ /* 0x000fea0003800000 */
.L_x_18:
[----:B------:R-:W-:-:S04]  /*0190*/  SHF.R.U32.HI R4, RZ, 0x1, R6 ;  /* 0x00000001ff047819 */ /* 0x000fc80000011606 */
[----:B------:R-:W-:-:S13]  /*01a0*/  ISETP.GE.U32.AND P1, PT, R9, R4, PT ;  /* 0x000000040900720c */ /* 0x000fda0003f26070 */
[----:B------:R-:W-:Y:S01]  /*01b0*/  @!P1 IMAD R3, R4, 0x4, R0 ;  /* 0x0000000404039824 */ /* 0x000fe200078e0200 */
[----:B------:R-:W-:Y:S05]  /*01c0*/  @!P1 LDS R2, [R0] ;  /* 0x0000000000029984 */ /* 0x000fea0000000800 */
[----:B------:R-:W1:Y:S02]  /*01d0*/  @!P1 LDS R3, [R3] ;  /* 0x0000000003039984 */ /* 0x000e640000000800 */
[----:B-1----:R-:W-:-:S05]  /*01e0*/  @!P1 FADD R5, R2, R3 ;  /* 0x0000000302059221 */ /* 0x002fca0000000000 */
[----:B------:R1:W-:Y:S01]  /*01f0*/  @!P1 STS [R0], R5 ;  /* 0x0000000500009388 */ /* 0x0003e20000000800 */
[----:B------:R-:W-:Y:S01]  /*0200*/  BAR.SYNC.DEFER_BLOCKING 0x0 ;  /* 0x0000000000007b1d */ /* 0x000fe20000010000 */
[----:B------:R-:W-:Y:S01]  /*0210*/  ISETP.GT.U32.AND P1, PT, R6, 0x3, PT ;  /* 0x000000030600780c */ /* 0x000fe20003f24070 */
[----:B------:R-:W-:-:S12]  /*0220*/  IMAD.MOV.U32 R6, RZ, RZ, R4 ;  /* 0x000000ffff067224 */ /* 0x000fd800078e0004 */
[----:B-1----:R-:W-:Y:S05]  /*0230*/  @P1 BRA `(.L_x_18) ;  /* 0xfffffffc00d41947 */ /* 0x002fea000383ffff */
.L_x_17:
[----:B------:R-:W-:Y:S05]  /*0240*/  @P0 EXIT ;  /* 0x000000000000094d */ /* 0x000fea0003800000 */
[----:B------:R-:W1:Y:S01]  /*0250*/  S2UR UR5, SR_CgaCtaId ;  /* 0x00000000000579c3 */ /* 0x000e620000008800 */
[----:B------:R-:W-:-:S07]  /*0260*/  UMOV UR4, 0x400 ;  /* 0x0000040000047882 */ /* 0x000fce0000000000 */
[----:B------:R-:W2:Y:S01]  /*0270*/  LDC.64 R2, c[0x0][0x390] ;  /* 0x0000e400ff027b82 */ /* 0x000ea20000000a00 */
[----:B-1----:R-:W-:-:S09]  /*0280*/  ULEA UR4, UR5, UR4, 0x18 ;  /* 0x0000000405047291 */ /* 0x002fd2000f8ec0ff */
[----:B------:R-:W2:Y:S04]  /*0290*/  LDS R5, [UR4] ;  /* 0x00000004ff057984 */ /* 0x000ea80008000800 */
[----:B--2---:R-:W-:Y:S01]  /*02a0*/  REDG.E.ADD.F32.FTZ.RN.STRONG.GPU desc[UR6][R2.64], R5 ;  /* 0x00000005020079a6 */ /* 0x004fe2000c12f306 */
[----:B------:R-:W-:Y:S05]  /*02b0*/  EXIT ;  /* 0x000000000000794d */ /* 0x000fea0003800000 */
.L_x_19:
        /* <DEDUP_REMOVED lines=12> */
.L_x_27:


//--------------------- .text._Z10Av_ProductPfS_S_i --------------------------
	.section	.text._Z10Av_ProductPfS_S_i,"ax",@progbits
	.align	128
        .global         _Z10Av_ProductPfS_S_i
        .type           _Z10Av_ProductPfS_S_i,@function
        .size           _Z10Av_ProductPfS_S_i,(.L_x_28 - _Z10Av_ProductPfS_S_i)
        .other          _Z10Av_ProductPfS_S_i,@"STO_CUDA_ENTRY STV_DEFAULT"
_Z10Av_ProductPfS_S_i:
.text._Z10Av_ProductPfS_S_i:
[----:B------:R-:W-:Y:S08]  /*0000*/  LDC R1, c[0x0][0x37c] ;  /* 0x0000df00ff017b82 */ /* 0x000ff00000000800 */
[----:B------:R-:W0:Y:S01]  /*0010*/  LDC R5, c[0x0][0x398] ;  /* 0x0000e600ff057b82 */ /* 0x000e220000000800 */
[----:B------:R-:W1:Y:S01]  /*0020*/  S2R R3, SR_CTAID.X ;  /* 0x0000000000037919 */ /* 0x000e620000002500 */
[----:B------:R-:W2:Y:S01]  /*0030*/  LDCU.64 UR8, c[0x0][0x358] ;  /* 0x00006b00ff0877ac */ /* 0x000ea20008000a00 */
[----:B------:R-:W-:Y:S01]  /*0040*/  HFMA2 R7, -RZ, RZ, 0, 0 ;  /* 0x00000000ff077431 */ /* 0x000fe200000001ff */
[----:B------:R-:W3:Y:S01]  /*0050*/  S2R R0, SR_TID.X ;  /* 0x0000000000007919 */ /* 0x000ee20000002100 */
[----:B0-----:R-:W-:-:S13]  /*0060*/  ISETP.GE.AND P0, PT, R5, 0x1, PT ;  /* 0x000000010500780c */ /* 0x001fda0003f06270 */
[----:B-123--:R-:W-:Y:S05]  /*0070*/  @!P0 BRA `(.L_x_20) ;  /* 0x0000000c00688947 */ /* 0x00efea0003800000 */
[-C--:B------:R-:W-:Y:S01]  /*0080*/  IMAD R27, R3, R5.reuse, RZ ;  /* 0x00000005031b7224 */ /* 0x080fe200078e02ff */
[C---:B------:R-:W-:Y:S01]  /*0090*/  SHF.L.U32 R24, R5.reuse, 0x3, RZ ;  /* 0x0000000305187819 */ /* 0x040fe200000006ff */
[CC--:B------:R-:W-:Y:S01]  /*00a0*/  IMAD R25, R5.reuse, R5.reuse, RZ ;  /* 0x0000000505197224 */ /* 0x0c0fe200078e02ff */
[CC--:B------:R-:W-:Y:S01]  /*00b0*/  LEA R23, R5.reuse, R0.reuse, 0x2 ;  /* 0x0000000005177211 */ /* 0x0c0fe200078e10ff */
[----:B------:R-:W-:Y:S01]  /*00c0*/  IMAD R20, R5, 0x3, R0 ;  /* 0x0000000305147824 */ /* 0x000fe200078e0200 */
[----:B------:R-:W-:Y:S01]  /*00d0*/  SHF.L.U32 R27, R27, 0x6, RZ ;  /* 0x000000061b1b7819 */ /* 0x000fe200000006ff */
[----:B------:R-:W-:Y:S01]  /*00e0*/  UMOV UR4, URZ ;  /* 0x000000ff00047c82 */ /* 0x000fe20008000000 */
[----:B------:R-:W-:Y:S02]  /*00f0*/  IADD3 R22, PT, PT, R0, R5, RZ ;  /* 0x0000000500167210 */ /* 0x000fe40007ffe0ff */
[----:B------:R-:W-:Y:S02]  /*0100*/  LEA R21, R5, R0, 0x1 ;  /* 0x0000000005157211 */ /* 0x000fe400078e08ff */
[----:B------:R-:W-:-:S02]  /*0110*/  MOV R7, RZ ;  /* 0x000000ff00077202 */ /* 0x000fc40000000f00 */
[----:B------:R-:W-:-:S07]  /*0120*/  IADD3 R2, PT, PT, R27, R5, RZ ;  /* 0x000000051b027210 */ /* 0x000fce0007ffe0ff */
.L_x_22:
[----:B------:R-:W0:Y:S01]  /*0130*/  S2UR UR6, SR_CgaCtaId ;  /* 0x00000000000679c3 */ /* 0x000e220000008800 */
[----:B------:R-:W1:Y:S01]  /*0140*/  LDCU.64 UR10, c[0x0][0x380] ;  /* 0x00007000ff0a77ac */ /* 0x000e620008000a00 */
[-C--:B------:R-:W-:Y:S02]  /*0150*/  IADD3 R9, P0, PT, R0, R27.reuse, RZ ;  /* 0x0000001b00097210 */ /* 0x080fe40007f1e0ff */
[-C--:B------:R-:W-:Y:S01]  /*0160*/  IADD3 R6, PT, PT, R23, R27.reuse, RZ ;  /* 0x0000001b17067210 */ /* 0x080fe20007ffe0ff */
[----:B------:R-:W-:Y:S01]  /*0170*/  UMOV UR5, 0x400 ;  /* 0x0000040000057882 */ /* 0x000fe20000000000 */
[----:B------:R-:W-:Y:S01]  /*0180*/  IADD3.X R4, PT, PT, RZ, RZ, RZ, P0, !PT ;  /* 0x000000ffff047210 */ /* 0x000fe200007fe4ff */
[----:B------:R-:W2:Y:S01]  /*0190*/  LDCU UR7, c[0x0][0x398] ;  /* 0x00007300ff0777ac */ /* 0x000ea20008000800 */
[----:B------:R-:W3:Y:S01]  /*01a0*/  LDC R5, c[0x0][0x398] ;  /* 0x0000e600ff057b82 */ /* 0x000ee20000000800 */
[-C--:B------:R-:W-:Y:S02]  /*01b0*/  IADD3 R15, PT, PT, R22, R27.reuse, RZ ;  /* 0x0000001b160f7210 */ /* 0x080fe40007ffe0ff */
[----:B------:R-:W-:-:S02]  /*01c0*/  IADD3 R19, PT, PT, R21, R27, RZ ;  /* 0x0000001b15137210 */ /* 0x000fc40007ffe0ff */
[----:B------:R-:W-:Y:S02]  /*01d0*/  IADD3 R29, PT, PT, R20, R27, RZ ;  /* 0x0000001b141d7210 */ /* 0x000fe40007ffe0ff */
[----:B-1----:R-:W-:-:S04]  /*01e0*/  LEA R8, P0, R9, UR10, 0x2 ;  /* 0x0000000a09087c11 */ /* 0x002fc8000f8010ff */
[----:B------:R-:W-:Y:S01]  /*01f0*/  LEA.HI.X R9, R9, UR11, R4, 0x2, P0 ;  /* 0x0000000b09097c11 */ /* 0x000fe200080f1404 */
[----:B0-----:R-:W-:Y:S01]  /*0200*/  ULEA UR5, UR6, UR5, 0x18 ;  /* 0x0000000506057291 */ /* 0x001fe2000f8ec0ff */
[----:B------:R-:W-:-:S05]  /*0210*/  IADD3 R4, PT, PT, R0, R27, RZ ;  /* 0x0000001b00047210 */ /* 0x000fca0007ffe0ff */
[----:B------:R-:W-:Y:S01]  /*0220*/  LEA R16, R0, UR5, 0x2 ;  /* 0x0000000500107c11 */ /* 0x000fe2000f8e10ff */
[----:B------:R-:W-:Y:S01]  /*0230*/  UMOV UR5, 0x400 ;  /* 0x0000040000057882 */ /* 0x000fe20000000000 */
[C-C-:B---3--:R-:W-:Y:S02]  /*0240*/  IMAD R10, R5.reuse, 0x5, R0.reuse ;  /* 0x00000005050a7824 */ /* 0x148fe400078e0200 */
[C-C-:B------:R-:W-:Y:S01]  /*0250*/  IMAD R12, R5.reuse, 0x7, R0.reuse ;  /* 0x00000007050c7824 */ /* 0x140fe200078e0200 */
[----:B------:R-:W-:Y:S01]  /*0260*/  IADD3 R16, PT, PT, R16, 0x400, RZ ;  /* 0x0000040010107810 */ /* 0x000fe20007ffe0ff */
[----:B------:R-:W-:Y:S01]  /*0270*/  IMAD R14, R5, 0x6, R0 ;  /* 0x00000006050e7824 */ /* 0x000fe200078e0200 */
[-C--:B------:R-:W-:Y:S02]  /*0280*/  IADD3 R17, PT, PT, R10, R27.reuse, RZ ;  /* 0x0000001b0a117210 */ /* 0x080fe40007ffe0ff */
[-C--:B------:R-:W-:Y:S02]  /*0290*/  IADD3 R5, PT, PT, R12, R27.reuse, RZ ;  /* 0x0000001b0c057210 */ /* 0x080fe40007ffe0ff */
[----:B--2---:R-:W-:-:S07]  /*02a0*/  IADD3 R14, PT, PT, R14, R27, RZ ;  /* 0x0000001b0e0e7210 */ /* 0x004fce0007ffe0ff */
.L_x_21:
[C---:B------:R-:W-:Y:S01]  /*02b0*/  ISETP.GE.AND P0, PT, R4.reuse, R25, PT ;  /* 0x000000190400720c */ /* 0x040fe20003f06270 */
[----:B------:R-:W-:Y:S01]  /*02c0*/  HFMA2 R18, -RZ, RZ, 0, 0 ;  /* 0x00000000ff127431 */ /* 0x000fe200000001ff */
[----:B------:R-:W-:-:S04]  /*02d0*/  IADD3 R10, PT, PT, R4, UR7, RZ ;  /* 0x00000007040a7c10 */ /* 0x000fc8000fffe0ff */
[----:B------:R-:W-:-:S07]  /*02e0*/  ISETP.GE.AND P1, PT, R10, R25, PT ;  /* 0x000000190a00720c */ /* 0x000fce0003f26270 */
[----:B------:R-:W2:Y:S06]  /*02f0*/  @!P0 LDG.E R18, desc[UR8][R8.64] ;  /* 0x0000000808128981 */ /* 0x000eac000c1e1900 */
[----:B------:R-:W0:Y:S01]  /*0300*/  @!P1 LDC.64 R10, c[0x0][0x380] ;  /* 0x0000e000ff0a9b82 */ /* 0x000e220000000a00 */
[----:B------:R-:W-:Y:S02]  /*0310*/  MOV R28, RZ ;  /* 0x000000ff001c7202 */ /* 0x000fe40000000f00 */
[----:B------:R-:W-:-:S04]  /*0320*/  IADD3 R26, PT, PT, R4, UR7, RZ ;  /* 0x00000007041a7c10 */ /* 0x000fc8000fffe0ff */
[----:B------:R-:W-:-:S04]  /*0330*/  IADD3 R26, PT, PT, R26, UR7, RZ ;  /* 0x000000071a1a7c10 */ /* 0x000fc8000fffe0ff */
[----:B------:R-:W-:Y:S01]  /*0340*/  ISETP.GE.AND P0, PT, R26, R25, PT ;  /* 0x000000191a00720c */ /* 0x000fe20003f06270 */
[----:B0-----:R-:W-:-:S05]  /*0350*/  @!P1 IMAD.WIDE.U32 R10, R15, 0x4, R10 ;  /* 0x000000040f0a9825 */ /* 0x001fca00078e000a */
[----:B------:R0:W3:Y:S07]  /*0360*/  @!P1 LDG.E R28, desc[UR8][R10.64] ;  /* 0x000000080a1c9981 */ /* 0x0000ee000c1e1900 */
[----:B0-----:R-:W0:Y:S02]  /*0370*/  @!P0 LDC.64 R10, c[0x0][0x380] ;  /* 0x0000e000ff0a8b82 */ /* 0x001e240000000a00 */
[----:B0-----:R-:W-:Y:S01]  /*0380*/  @!P0 IMAD.WIDE.U32 R12, R19, 0x4, R10 ;  /* 0x00000004130c8825 */ /* 0x001fe200078e000a */
[----:B--2---:R0:W-:Y:S03]  /*0390*/  STS [R16+-0x400], R18 ;  /* 0xfffc001210007388 */ /* 0x0041e60000000800 */
[----:B0-----:R-:W-:-:S06]  /*03a0*/  HFMA2 R18, -RZ, RZ, 0, 0 ;  /* 0x00000000ff127431 */ /* 0x001fcc00000001ff */
[----:B------:R0:W2:Y:S04]  /*03b0*/  @!P0 LDG.E R18, desc[UR8][R12.64] ;  /* 0x000000080c128981 */ /* 0x0000a8000c1e1900 */
[----:B---3--:R1:W-:Y:S02]  /*03c0*/  STS [R16+-0x300], R28 ;  /* 0xfffd001c10007388 */ /* 0x0083e40000000800 */
[----:B-1----:R-:W-:-:S04]  /*03d0*/  IADD3 R28, PT, PT, R26, UR7, RZ ;  /* 0x000000071a1c7c10 */ /* 0x002fc8000fffe0ff */
[----:B------:R-:W-:-:S13]  /*03e0*/  ISETP.GE.AND P0, PT, R28, R25, PT ;  /* 0x000000191c00720c */ /* 0x000fda0003f06270 */
[----:B------:R-:W0:Y:S01]  /*03f0*/  @!P0 LDC.64 R10, c[0x0][0x380] ;  /* 0x0000e000ff0a8b82 */ /* 0x000e220000000a00 */
[----:B------:R-:W-:Y:S01]  /*0400*/  MOV R26, RZ ;  /* 0x000000ff001a7202 */ /* 0x000fe20000000f00 */
[----:B0-----:R-:W-:-:S05]  /*0410*/  @!P0 IMAD.WIDE.U32 R12, R29, 0x4, R10 ;  /* 0x000000041d0c8825 */ /* 0x001fca00078e000a */
[----:B------:R-:W3:Y:S04]  /*0420*/  @!P0 LDG.E R26, desc[UR8][R12.64] ;  /* 0x000000080c1a8981 */ /* 0x000ee8000c1e1900 */
[----:B--2---:R0:W-:Y:S02]  /*0430*/  STS [R16+-0x200], R18 ;  /* 0xfffe001210007388 */ /* 0x0041e40000000800 */
[----:B0-----:R-:W-:-:S04]  /*0440*/  IADD3 R18, PT, PT, R28, UR7, RZ ;  /* 0x000000071c127c10 */ /* 0x001fc8000fffe0ff */
[----:B------:R-:W-:-:S13]  /*0450*/  ISETP.GE.AND P0, PT, R18, R25, PT ;  /* 0x000000191200720c */ /* 0x000fda0003f06270 */
[----:B------:R-:W0:Y:S01]  /*0460*/  @!P0 LDC.64 R10, c[0x0][0x380] ;  /* 0x0000e000ff0a8b82 */ /* 0x000e220000000a00 */
[----:B------:R-:W-:Y:S02]  /*0470*/  HFMA2 R28, -RZ, RZ, 0, 0 ;  /* 0x00000000ff1c7431 */ /* 0x000fe400000001ff */
[----:B0-----:R-:W-:-:S05]  /*0480*/  @!P0 IMAD.WIDE.U32 R10, R6, 0x4, R10 ;  /* 0x00000004060a8825 */ /* 0x001fca00078e000a */
[----:B------:R0:W2:Y:S02]  /*0490*/  @!P0 LDG.E R28, desc[UR8][R10.64] ;  /* 0x000000080a1c8981 */ /* 0x0000a4000c1e1900 */
[----:B0-----:R-:W-:-:S04]  /*04a0*/  IADD3 R10, PT, PT, R18, UR7, RZ ;  /* 0x00000007120a7c10 */ /* 0x001fc8000fffe0ff */
[----:B------:R-:W-:-:S13]  /*04b0*/  ISETP.GE.AND P0, PT, R10, R25, PT ;  /* 0x000000190a00720c */ /* 0x000fda0003f06270 */
[----:B------:R-:W0:Y:S01]  /*04c0*/  @!P0 LDC.64 R12, c[0x0][0x380] ;  /* 0x0000e000ff0c8b82 */ /* 0x000e220000000a00 */
[----:B------:R-:W-:Y:S01]  /*04d0*/  MOV R18, RZ ;  /* 0x000000ff00127202 */ /* 0x000fe20000000f00 */
[----:B---3--:R1:W-:Y:S02]  /*04e0*/  STS [R16+-0x100], R26 ;  /* 0xffff001a10007388 */ /* 0x0083e40000000800 */
[----:B-1----:R-:W-:Y:S01]  /*04f0*/  IADD3 R26, PT, PT, R10, UR7, RZ ;  /* 0x000000070a1a7c10 */ /* 0x002fe2000fffe0ff */
[----:B0-----:R-:W-:-:S05]  /*0500*/  @!P0 IMAD.WIDE.U32 R12, R17, 0x4, R12 ;  /* 0x00000004110c8825 */ /* 0x001fca00078e000c */
[----:B------:R0:W3:Y:S01]  /*0510*/  @!P0 LDG.E R18, desc[UR8][R12.64] ;  /* 0x000000080c128981 */ /* 0x0000e2000c1e1900 */
[C---:B------:R-:W-:Y:S02]  /*0520*/  ISETP.GE.AND P0, PT, R26.reuse, R25, PT ;  /* 0x000000191a00720c */ /* 0x040fe40003f06270 */
[----:B------:R-:W-:-:S04]  /*0530*/  IADD3 R26, PT, PT, R26, UR7, RZ ;  /* 0x000000071a1a7c10 */ /* 0x000fc8000fffe0ff */
[----:B------:R-:W-:-:S07]  /*0540*/  ISETP.GE.AND P1, PT, R26, R25, PT ;  /* 0x000000191a00720c */ /* 0x000fce0003f26270 */
[----:B------:R-:W1:Y:S08]  /*0550*/  @!P0 LDC.64 R10, c[0x0][0x380] ;  /* 0x0000e000ff0a8b82 */ /* 0x000e700000000a00 */
[----:B0-----:R-:W0:Y:S01]  /*0560*/  @!P1 LDC.64 R12, c[0x0][0x380] ;  /* 0x0000e000ff0c9b82 */ /* 0x001e220000000a00 */
[----:B------:R-:W-:Y:S02]  /*0570*/  HFMA2 R26, -RZ, RZ, 0, 0 ;  /* 0x00000000ff1a7431 */ /* 0x000fe400000001ff */
[----:B-1----:R-:W-:-:S05]  /*0580*/  @!P0 IMAD.WIDE.U32 R10, R14, 0x4, R10 ;  /* 0x000000040e0a8825 */ /* 0x002fca00078e000a */
[----:B------:R-:W4:Y:S01]  /*0590*/  @!P0 LDG.E R26, desc[UR8][R10.64] ;  /* 0x000000080a1a8981 */ /* 0x000f22000c1e1900 */
[----:B0-----:R-:W-:-:S03]  /*05a0*/  @!P1 IMAD.WIDE.U32 R12, R5, 0x4, R12 ;  /* 0x00000004050c9825 */ /* 0x001fc600078e000c */
[----:B--2---:R0:W-:Y:S02]  /*05b0*/  STS [R16], R28 ;  /* 0x0000001c10007388 */ /* 0x0041e40000000800 */
[----:B0-----:R-:W-:-:S06]  /*05c0*/  MOV R28, RZ ;  /* 0x000000ff001c7202 */ /* 0x001fcc0000000f00 */
[----:B------:R-:W2:Y:S01]  /*05d0*/  @!P1 LDG.E R28, desc[UR8][R12.64] ;  /* 0x000000080c1c9981 */ /* 0x000ea2000c1e1900 */
[----:B------:R-:W-:-:S04]  /*05e0*/  UIADD3 UR5, UPT, UPT, UR5, 0x800, URZ ;  /* 0x0000080005057890 */ /* 0x000fc8000fffe0ff */
[----:B------:R-:W-:Y:S01]  /*05f0*/  UISETP.NE.AND UP0, UPT, UR5, 0x4400, UPT ;  /* 0x000044000500788c */ /* 0x000fe2000bf05270 */
[C---:B------:R-:W-:Y:S01]  /*0600*/  IMAD.WIDE.U32 R8, R24.reuse, 0x4, R8 ;  /* 0x0000000418087825 */ /* 0x040fe200078e0008 */
[C---:B------:R-:W-:Y:S02]  /*0610*/  IADD3 R4, PT, PT, R24.reuse, R4, RZ ;  /* 0x0000000418047210 */ /* 0x040fe40007ffe0ff */
[C---:B------:R-:W-:Y:S02]  /*0620*/  IADD3 R15, PT, PT, R24.reuse, R15, RZ ;  /* 0x0000000f180f7210 */ /* 0x040fe40007ffe0ff */
[C---:B------:R-:W-:Y:S02]  /*0630*/  IADD3 R19, PT, PT, R24.reuse, R19, RZ ;  /* 0x0000001318137210 */ /* 0x040fe40007ffe0ff */
[C---:B------:R-:W-:Y:S02]  /*0640*/  IADD3 R29, PT, PT, R24.reuse, R29, RZ ;  /* 0x0000001d181d7210 */ /* 0x040fe40007ffe0ff */
[----:B------:R-:W-:-:S02]  /*0650*/  IADD3 R6, PT, PT, R24, R6, RZ ;  /* 0x0000000618067210 */ /* 0x000fc40007ffe0ff */
[C---:B------:R-:W-:Y:S02]  /*0660*/  IADD3 R17, PT, PT, R24.reuse, R17, RZ ;  /* 0x0000001118117210 */ /* 0x040fe40007ffe0ff */
[C---:B------:R-:W-:Y:S02]  /*0670*/  IADD3 R14, PT, PT, R24.reuse, R14, RZ ;  /* 0x0000000e180e7210 */ /* 0x040fe40007ffe0ff */
[----:B------:R-:W-:Y:S01]  /*0680*/  IADD3 R5, PT, PT, R24, R5, RZ ;  /* 0x0000000518057210 */ /* 0x000fe20007ffe0ff */
[----:B---3--:R-:W-:Y:S04]  /*0690*/  STS [R16+0x100], R18 ;  /* 0x0001001210007388 */ /* 0x008fe80000000800 */
[----:B----4-:R-:W-:Y:S04]  /*06a0*/  STS [R16+0x200], R26 ;  /* 0x0002001a10007388 */ /* 0x010fe80000000800 */
[----:B--2---:R0:W-:Y:S02]  /*06b0*/  STS [R16+0x300], R28 ;  /* 0x0003001c10007388 */ /* 0x0041e40000000800 */
[----:B0-----:R-:W-:Y:S01]  /*06c0*/  IADD3 R16, PT, PT, R16, 0x800, RZ ;  /* 0x0000080010107810 */ /* 0x001fe20007ffe0ff */
[----:B------:R-:W-:Y:S06]  /*06d0*/  BRA.U UP0, `(.L_x_21) ;  /* 0xfffffff900f47547 */ /* 0x000fec000b83ffff */
[----:B------:R-:W-:Y:S02]  /*06e0*/  IADD3 R9, PT, PT, R0, UR4, RZ ;  /* 0x0000000400097c10 */ /* 0x000fe4000fffe0ff */
[----:B------:R-:W-:Y:S02]  /*06f0*/  MOV R28, RZ ;  /* 0x000000ff001c7202 */ /* 0x000fe40000000f00 */
[----:B------:R-:W-:-:S13]  /*0700*/  ISETP.GE.AND P0, PT, R9, UR7, PT ;  /* 0x0000000709007c0c */ /* 0x000fda000bf06270 */
[----:B------:R-:W0:Y:S02]  /*0710*/  @!P0 LDC.64 R4, c[0x0][0x388] ;  /* 0x0000e200ff048b82 */ /* 0x000e240000000a00 */
[----:B0-----:R-:W-:-:S05]  /*0720*/  @!P0 IMAD.WIDE.U32 R4, R9, 0x4, R4 ;  /* 0x0000000409048825 */ /* 0x001fca00078e0004 */
[----:B------:R-:W2:Y:S01]  /*0730*/  @!P0 LDG.E R28, desc[UR8][R4.64] ;  /* 0x00000008041c8981 */ /* 0x000ea2000c1e1900 */
[----:B------:R-:W0:Y:S01]  /*0740*/  S2UR UR7, SR_CgaCtaId ;  /* 0x00000000000779c3 */ /* 0x000e220000008800 */
[----:B------:R-:W-:Y:S01]  /*0750*/  UMOV UR6, 0x400 ;  /* 0x0000040000067882 */ /* 0x000fe20000000000 */
[----:B------:R-:W-:Y:S01]  /*0760*/  IADD3 R27, PT, PT, R27, 0x40, RZ ;  /* 0x000000401b1b7810 */ /* 0x000fe20007ffe0ff */
[----:B------:R-:W-:Y:S02]  /*0770*/  UIADD3 UR5, UPT, UPT, UR6, 0x4000, URZ ;  /* 0x0000400006057890 */ /* 0x000fe4000fffe0ff */
[----:B------:R-:W-:Y:S01]  /*0780*/  UIADD3 UR4, UPT, UPT, UR4, 0x40, URZ ;  /* 0x0000004004047890 */ /* 0x000fe2000fffe0ff */
[----:B------:R-:W-:Y:S01]  /*0790*/  ISETP.GE.AND P0, PT, R27, R2, PT ;  /* 0x000000021b00720c */ /* 0x000fe20003f06270 */
[----:B0-----:R-:W-:Y:S02]  /*07a0*/  ULEA UR5, UR7, UR5, 0x18 ;  /* 0x0000000507057291 */ /* 0x001fe4000f8ec0ff */
[----:B------:R-:W-:-:S04]  /*07b0*/  ULEA UR6, UR7, UR6, 0x18 ;  /* 0x0000000607067291 */ /* 0x000fc8000f8ec0ff */
[C---:B------:R-:W-:Y:S02]  /*07c0*/  LEA R29, R0.reuse, UR5, 0x2 ;  /* 0x00000005001d7c11 */ /* 0x040fe4000f8e10ff */
[----:B------:R-:W-:-:S03]  /*07d0*/  LEA R26, R0, UR6, 0x8 ;  /* 0x00000006001a7c11 */ /* 0x000fc6000f8e40ff */
[----:B--2---:R-:W-:Y:S01]  /*07e0*/  STS [R29], R28 ;  /* 0x0000001c1d007388 */ /* 0x004fe20000000800 */
[----:B------:R-:W-:Y:S06]  /*07f0*/  BAR.SYNC.DEFER_BLOCKING 0x0 ;  /* 0x0000000000007b1d */ /* 0x000fec0000010000 */
[----:B------:R-:W-:Y:S04]  /*0800*/  LDS.128 R12, [R26] ;  /* 0x000000001a0c7984 */ /* 0x000fe80000000c00 */
[----:B------:R-:W0:Y:S04]  /*0810*/  LDS.128 R16, [UR6+0x4000] ;  /* 0x00400006ff107984 */ /* 0x000e280008000c00 */
[----:B------:R-:W-:Y:S01]  /*0820*/  LDS.128 R8, [R26+0x10] ;  /* 0x000010001a087984 */ /* 0x000fe20000000c00 */
[----:B0-----:R-:W-:-:S03]  /*0830*/  FFMA R12, R12, R16, R7 ;  /* 0x000000100c0c7223 */ /* 0x001fc60000000007 */
[----:B------:R-:W0:Y:S01]  /*0840*/  LDS.128 R4, [UR6+0x4010] ;  /* 0x00401006ff047984 */ /* 0x000e220008000c00 */
[----:B------:R-:W-:-:S04]  /*0850*/  FFMA R13, R13, R17, R12 ;  /* 0x000000110d0d7223 */ /* 0x000fc8000000000c */
[----:B------:R-:W-:-:S04]  /*0860*/  FFMA R14, R14, R18, R13 ;  /* 0x000000120e0e7223 */ /* 0x000fc8000000000d */
[----:B------:R-:W-:Y:S02]  /*0870*/  FFMA R15, R15, R19, R14 ;  /* 0x000000130f0f7223 */ /* 0x000fe4000000000e */
[----:B------:R-:W-:Y:S02]  /*0880*/  LDS.128 R16, [R26+0x20] ;  /* 0x000020001a107984 */ /* 0x000fe40000000c00 */
[----:B0-----:R-:W-:Y:S02]  /*0890*/  FFMA R4, R8, R4, R15 ;  /* 0x0000000408047223 */ /* 0x001fe4000000000f */
[----:B------:R-:W0:Y:S02]  /*08a0*/  LDS.128 R12, [UR6+0x4020] ;  /* 0x00402006ff0c7984 */ /* 0x000e240008000c00 */
        /* <DEDUP_REMOVED lines=80> */
[----:B------:R-:W-:-:S04]  /*0db0*/  FFMA R15, R15, R19, R14 ;  /* 0x000000130f0f7223 */ /* 0x000fc8000000000e */
[----:B0-----:R-:W-:-:S04]  /*0dc0*/  FFMA R4, R4, R8, R15 ;  /* 0x0000000804047223 */ /* 0x001fc8000000000f */
[----:B------:R-:W-:-:S04]  /*0dd0*/  FFMA R5, R5, R9, R4 ;  /* 0x0000000905057223 */ /* 0x000fc80000000004 */
[----:B------:R-:W-:-:S04]  /*0de0*/  FFMA R6, R6, R10, R5 ;  /* 0x0000000a06067223 */ /* 0x000fc80000000005 */
[----:B------:R-:W-:Y:S01]  /*0df0*/  FFMA R7, R7, R11, R6 ;  /* 0x0000000b07077223 */ /* 0x000fe20000000006 */
[----:B------:R-:W-:Y:S06]  /*0e00*/  BAR.SYNC.DEFER_BLOCKING 0x0 ;  /* 0x0000000000007b1d */ /* 0x000fec0000010000 */
[----:B------:R-:W-:Y:S05]  /*0e10*/  @!P0 BRA `(.L_x_22) ;  /* 0xfffffff000c48947 */ /* 0x000fea000383ffff */
.L_x_20:
[----:B------:R-:W0:Y:S01]  /*0e20*/  LDC.64 R4, c[0x0][0x390] ;  /* 0x0000e400ff047b82 */ /* 0x000e220000000a00 */
[----:B------:R-:W-:-:S05]  /*0e30*/  LEA R3, R3, R0, 0x6 ;  /* 0x0000000003037211 */ /* 0x000fca00078e30ff */
[----:B0-----:R-:W-:-:S05]  /*0e40*/  IMAD.WIDE.U32 R2, R3, 0x4, R4 ;  /* 0x0000000403027825 */ /* 0x001fca00078e0004 */
[----:B------:R-:W-:Y:S01]  /*0e50*/  STG.E desc[UR8][R2.64], R7 ;  /* 0x0000000702007986 */ /* 0x000fe2000c101908 */
[----:B------:R-:W-:Y:S05]  /*0e60*/  EXIT ;  /* 0x000000000000794d */ /* 0x000fea0003800000 */
.L_x_23:
        /* <DEDUP_REMOVED lines=9> */
.L_x_28:


//--------------------- .nv.shared._Z10NormalizeWPfS_S_i --------------------------
	.section	.nv.shared._Z10NormalizeWPfS_S_i,"aw",@nobits
	.sectionflags	@""
	.align	16
	.zero		1024


//--------------------- .nv.shared.reserved.0     --------------------------
	.section	.nv.shared.reserved.0,"aw",@nobits
	.weak		__nv_reservedSMEM_offset_0_alias
	.size		__nv_reservedSMEM_offset_0_alias, 0, 64
	.other		__nv_reservedSMEM_offset_0_alias,@"STO_CUDA_RESERVED_SHARED STV_DEFAULT"
__nv_reservedSMEM_offset_0_alias:
	.zero		0
	.zero		64


//--------------------- .nv.shared._Z9FindNormWPfS_i --------------------------
	.section	.nv.shared._Z9FindNormWPfS_i,"aw",@nobits
	.sectionflags	@""
	.align	16
	.zero		1024


//--------------------- .nv.shared._Z12ComputeLamdaPfS_S_i --------------------------
	.section	.nv.shared._Z12ComputeLamdaPfS_S_i,"aw",@nobits
	.sectionflags	@""
	.align	16
	.zero		1024


//--------------------- .nv.shared._Z10Av_ProductPfS_S_i --------------------------
	.section	.nv.shared._Z10Av_ProductPfS_S_i,"aw",@nobits
	.sectionflags	@""
	.align	16
.nv.shared._Z10Av_ProductPfS_S_i:
	.zero		17664


//--------------------- .nv.constant0._Z10NormalizeWPfS_S_i --------------------------
	.section	.nv.constant0._Z10NormalizeWPfS_S_i,"a",@progbits
	.sectionflags	@""
	.align	4
.nv.constant0._Z10NormalizeWPfS_S_i:
	.zero		924


//--------------------- .nv.constant0._Z9FindNormWPfS_i --------------------------
	.section	.nv.constant0._Z9FindNormWPfS_i,"a",@progbits
	.sectionflags	@""
	.align	4
.nv.constant0._Z9FindNormWPfS_i:
	.zero		916


//--------------------- .nv.constant0._Z12ComputeLamdaPfS_S_i --------------------------
	.section	.nv.constant0._Z12ComputeLamdaPfS_S_i,"a",@progbits
	.sectionflags	@""
	.align	4
.nv.constant0._Z12ComputeLamdaPfS_S_i:
	.zero		924


//--------------------- .nv.constant0._Z10Av_ProductPfS_S_i --------------------------
	.section	.nv.constant0._Z10Av_ProductPfS_S_i,"a",@progbits
	.sectionflags	@""
	.align	4
.nv.constant0._Z10Av_ProductPfS_S_i:
	.zero		924


//--------------------- SYMBOLS --------------------------

	.type		.nv.reservedSmem.offset0,@object
	.size		.nv.reservedSmem.offset0,0x4
	.type		.nv.reservedSmem.cap,@object
	.size		.nv.reservedSmem.cap,0x4
